// auto-generated by cutlass_sweep.gemm — config: {"arch": "sm_90", "cluster_m": 2, "cluster_n": 1, "dtype": "int8", "stages": 3, "tile_k": 64, "tile_m": 128, "tile_n": 128}
#include "cutlass/cutlass.h"
#include "cutlass/gemm/collective/collective_builder.hpp"
#include "cutlass/gemm/device/gemm_universal_adapter.h"
#include "cutlass/gemm/kernel/gemm_universal.hpp"
#include "cutlass/epilogue/collective/collective_builder.hpp"

using ElemA = int8_t;
using ElemB = int8_t;
using ElemCD = int8_t;
using Acc  = int32_t;
using TileShape    = cute::Shape<cute::_128, cute::_128, cute::_64>;
using ClusterShape = cute::Shape<cute::_2, cute::_1, cute::_1>;

using CollectiveEpilogue = typename cutlass::epilogue::collective::CollectiveBuilder<
    cutlass::arch::Sm90, cutlass::arch::OpClassTensorOp,
    TileShape, ClusterShape,
    cutlass::epilogue::collective::EpilogueTileAuto,
    Acc, Acc,
    ElemCD, cutlass::layout::RowMajor, 128 / cutlass::sizeof_bits<ElemCD>::value,
    ElemCD, cutlass::layout::RowMajor, 128 / cutlass::sizeof_bits<ElemCD>::value,
    cutlass::epilogue::collective::EpilogueScheduleAuto
  >::CollectiveOp;

using CollectiveMainloop = typename cutlass::gemm::collective::CollectiveBuilder<
    cutlass::arch::Sm90, cutlass::arch::OpClassTensorOp,
    ElemA, cutlass::layout::RowMajor, 128 / cutlass::sizeof_bits<ElemA>::value,
    ElemB, cutlass::layout::ColumnMajor, 128 / cutlass::sizeof_bits<ElemB>::value,
    Acc,
    TileShape, ClusterShape,
    cutlass::gemm::collective::StageCount<3>,
    cutlass::gemm::collective::KernelScheduleAuto
  >::CollectiveOp;

using GemmKernel = cutlass::gemm::kernel::GemmUniversal<
    cute::Shape<int,int,int,int>,
    CollectiveMainloop,
    CollectiveEpilogue
>;
using Gemm = cutlass::gemm::device::GemmUniversalAdapter<GemmKernel>;

// Force the device kernel symbol into the cubin without needing a host main.
auto* _anchor = &cutlass::device_kernel<GemmKernel>;


// ===== COMPILED SASS (sm_90a) =====

	.target	sm_90a

	.elftype	@"ET_EXEC"


//--------------------- .note.nv.tkinfo           --------------------------
	.section	.note.nv.tkinfo,"",@"SHT_NOTE"
	.sectionflags	@"SHF_NOTE_NV_TKINFO"
	.tkinfo
        /*0018*/ 	.word	0x00000002
        /*0030*/ 	.string	""
        /*0030*/ 	.string	"ptxas"
        /*0030*/ 	.string	"Cuda compilation tools, release 13.0, V13.0.88"
        /*0030*/ 	.string	"Build cuda_13.0.r13.0/compiler.36424714_0"
        /*0030*/ 	.string	"-arch sm_90a -m 64 "



//--------------------- .note.nv.cuinfo           --------------------------
	.section	.note.nv.cuinfo,"",@"SHT_NOTE"
	.sectionflags	@"SHF_NOTE_NV_CUINFO"
        /*0018*/ 	.short	0x0002
        /*001a*/ 	.short	0x005a
        /*001c*/ 	.short	0x0082
	.zero		2


//--------------------- .nv.info                  --------------------------
	.section	.nv.info,"",@"SHT_CUDA_INFO"
	.align	4


	//----- nvinfo : EIATTR_REGCOUNT
	.align		4
        /*0000*/ 	.byte	0x04, 0x2f
        /*0002*/ 	.short	(.L_15 - .L_14)
	.align		4
.L_14:
        /*0004*/ 	.word	index@(_ZN7cutlass13device_kernelINS_4gemm6kernel13GemmUniversalIN4cute5tupleIJiiiiEEENS1_10collective13CollectiveMmaINS1_34MainloopSm90TmaGmmaWarpSpecializedILi3ENS5_IJNS4_1CILi2EEENSA_ILi1EEESC_EEENS1_35KernelTmaWarpSpecializedCooperativeEEENS5_IJNSA_ILi128EEESG_NSA_ILi64EEEEEEaNS5_IJlSC_lEEEaSJ_NS4_8TiledMMAINS4_8MMA_AtomIJNS4_4SM904GMMA27MMA_64x128x32_S32S8S8_SS_TNEEEENS4_6LayoutISD_NS5_IJSC_NSA_ILi0EEESR_EEEEENS5_IJNS4_10UnderscoreESU_SU_EEEEENS4_13SM90_TMA_LOADENS4_14ComposedLayoutINS4_7SwizzleILi2ELi4ELi3EEENS4_18smem_ptr_flag_bitsILi8EEENSQ_INS5_IJNSA_ILi8EEESH_EEENS5_IJSH_SC_EEEEEEEvNS4_8identityENS4_23SM90_TMA_LOAD_MULTICASTES17_vS18_EENS_8epilogue10collective6detail29Sm90TmaWarpSpecializedAdapterINS1C_15DefaultEpilogueIaSJ_SJ_NS1B_6thread17LinearCombinationIaLi1EiiLNS1G_9ScaleType4KindE0ELNS_15FloatRoundStyleE2EaEENS1_15EpilogueDefaultEEEEEvvEEEEvNT_6ParamsE)
        /*0008*/ 	.word	0x000000a8


	//----- nvinfo : EIATTR_FRAME_SIZE
	.align		4
.L_15:
        /*000c*/ 	.byte	0x04, 0x11
        /*000e*/ 	.short	(.L_17 - .L_16)
	.align		4
.L_16:
        /*0010*/ 	.word	index@(_ZN7cutlass13device_kernelINS_4gemm6kernel13GemmUniversalIN4cute5tupleIJiiiiEEENS1_10collective13CollectiveMmaINS1_34MainloopSm90TmaGmmaWarpSpecializedILi3ENS5_IJNS4_1CILi2EEENSA_ILi1EEESC_EEENS1_35KernelTmaWarpSpecializedCooperativeEEENS5_IJNSA_ILi128EEESG_NSA_ILi64EEEEEEaNS5_IJlSC_lEEEaSJ_NS4_8TiledMMAINS4_8MMA_AtomIJNS4_4SM904GMMA27MMA_64x128x32_S32S8S8_SS_TNEEEENS4_6LayoutISD_NS5_IJSC_NSA_ILi0EEESR_EEEEENS5_IJNS4_10UnderscoreESU_SU_EEEEENS4_13SM90_TMA_LOADENS4_14ComposedLayoutINS4_7SwizzleILi2ELi4ELi3EEENS4_18smem_ptr_flag_bitsILi8EEENSQ_INS5_IJNSA_ILi8EEESH_EEENS5_IJSH_SC_EEEEEEEvNS4_8identityENS4_23SM90_TMA_LOAD_MULTICASTES17_vS18_EENS_8epilogue10collective6detail29Sm90TmaWarpSpecializedAdapterINS1C_15DefaultEpilogueIaSJ_SJ_NS1B_6thread17LinearCombinationIaLi1EiiLNS1G_9ScaleType4KindE0ELNS_15FloatRoundStyleE2EaEENS1_15EpilogueDefaultEEEEEvvEEEEvNT_6ParamsE)
        /*0014*/ 	.word	0x00000000


	//----- nvinfo : EIATTR_MIN_STACK_SIZE
	.align		4
.L_17:
        /*0018*/ 	.byte	0x04, 0x12
        /*001a*/ 	.short	(.L_19 - .L_18)
	.align		4
.L_18:
        /*001c*/ 	.word	index@(_ZN7cutlass13device_kernelINS_4gemm6kernel13GemmUniversalIN4cute5tupleIJiiiiEEENS1_10collective13CollectiveMmaINS1_34MainloopSm90TmaGmmaWarpSpecializedILi3ENS5_IJNS4_1CILi2EEENSA_ILi1EEESC_EEENS1_35KernelTmaWarpSpecializedCooperativeEEENS5_IJNSA_ILi128EEESG_NSA_ILi64EEEEEEaNS5_IJlSC_lEEEaSJ_NS4_8TiledMMAINS4_8MMA_AtomIJNS4_4SM904GMMA27MMA_64x128x32_S32S8S8_SS_TNEEEENS4_6LayoutISD_NS5_IJSC_NSA_ILi0EEESR_EEEEENS5_IJNS4_10UnderscoreESU_SU_EEEEENS4_13SM90_TMA_LOADENS4_14ComposedLayoutINS4_7SwizzleILi2ELi4ELi3EEENS4_18smem_ptr_flag_bitsILi8EEENSQ_INS5_IJNSA_ILi8EEESH_EEENS5_IJSH_SC_EEEEEEEvNS4_8identityENS4_23SM90_TMA_LOAD_MULTICASTES17_vS18_EENS_8epilogue10collective6detail29Sm90TmaWarpSpecializedAdapterINS1C_15DefaultEpilogueIaSJ_SJ_NS1B_6thread17LinearCombinationIaLi1EiiLNS1G_9ScaleType4KindE0ELNS_15FloatRoundStyleE2EaEENS1_15EpilogueDefaultEEEEEvvEEEEvNT_6ParamsE)
        /*0020*/ 	.word	0x00000000
.L_19:


//--------------------- .nv.compat                --------------------------
	.section	.nv.compat,"",@"SHT_CUDA_COMPAT_INFO"
	.align	4
        /*0000*/ 	.byte	0x02, 0x09, 0x01, 0x00, 0x02, 0x02, 0x04, 0x00, 0x02, 0x05, 0x05, 0x00, 0x03, 0x07, 0x01, 0x01
        /*0010*/ 	.byte	0x02, 0x03, 0x01, 0x00, 0x02, 0x06, 0x01, 0x00, 0x04, 0x0b, 0x08, 0x00, 0x00, 0x00, 0x00, 0x00
        /*0020*/ 	.byte	0x00, 0x00, 0x00, 0x00


//--------------------- .nv.info._ZN7cutlass13device_kernelINS_4gemm6kernel13GemmUniversalIN4cute5tupleIJiiiiEEENS1_10collective13CollectiveMmaINS1_34MainloopSm90TmaGmmaWarpSpecializedILi3ENS5_IJNS4_1CILi2EEENSA_ILi1EEESC_EEENS1_35KernelTmaWarpSpecializedCooperativeEEENS5_IJNSA_ILi128EEESG_NSA_ILi64EEEEEEaNS5_IJlSC_lEEEaSJ_NS4_8TiledMMAINS4_8MMA_AtomIJNS4_4SM904GMMA27MMA_64x128x32_S32S8S8_SS_TNEEEENS4_6LayoutISD_NS5_IJSC_NSA_ILi0EEESR_EEEEENS5_IJNS4_10UnderscoreESU_SU_EEEEENS4_13SM90_TMA_LOADENS4_14ComposedLayoutINS4_7SwizzleILi2ELi4ELi3EEENS4_18smem_ptr_flag_bitsILi8EEENSQ_INS5_IJNSA_ILi8EEESH_EEENS5_IJSH_SC_EEEEEEEvNS4_8identityENS4_23SM90_TMA_LOAD_MULTICASTES17_vS18_EENS_8epilogue10collective6detail29Sm90TmaWarpSpecializedAdapterINS1C_15DefaultEpilogueIaSJ_SJ_NS1B_6thread17LinearCombinationIaLi1EiiLNS1G_9ScaleType4KindE0ELNS_15FloatRoundStyleE2EaEENS1_15EpilogueDefaultEEEEEvvEEEEvNT_6ParamsE --------------------------
	.section	.nv.info._ZN7cutlass13device_kernelINS_4gemm6kernel13GemmUniversalIN4cute5tupleIJiiiiEEENS1_10collective13CollectiveMmaINS1_34MainloopSm90TmaGmmaWarpSpecializedILi3ENS5_IJNS4_1CILi2EEENSA_ILi1EEESC_EEENS1_35KernelTmaWarpSpecializedCooperativeEEENS5_IJNSA_ILi128EEESG_NSA_ILi64EEEEEEaNS5_IJlSC_lEEEaSJ_NS4_8TiledMMAINS4_8MMA_AtomIJNS4_4SM904GMMA27MMA_64x128x32_S32S8S8_SS_TNEEEENS4_6LayoutISD_NS5_IJSC_NSA_ILi0EEESR_EEEEENS5_IJNS4_10UnderscoreESU_SU_EEEEENS4_13SM90_TMA_LOADENS4_14ComposedLayoutINS4_7SwizzleILi2ELi4ELi3EEENS4_18smem_ptr_flag_bitsILi8EEENSQ_INS5_IJNSA_ILi8EEESH_EEENS5_IJSH_SC_EEEEEEEvNS4_8identityENS4_23SM90_TMA_LOAD_MULTICASTES17_vS18_EENS_8epilogue10collective6detail29Sm90TmaWarpSpecializedAdapterINS1C_15DefaultEpilogueIaSJ_SJ_NS1B_6thread17LinearCombinationIaLi1EiiLNS1G_9ScaleType4KindE0ELNS_15FloatRoundStyleE2EaEENS1_15EpilogueDefaultEEEEEvvEEEEvNT_6ParamsE,"",@"SHT_CUDA_INFO"
	.sectionflags	@""
	.align	4


	//----- nvinfo : EIATTR_CUDA_API_VERSION
	.align		4
        /*0000*/ 	.byte	0x04, 0x37
        /*0002*/ 	.short	(.L_21 - .L_20)
.L_20:
        /*0004*/ 	.word	0x00000082


	//----- nvinfo : EIATTR_KPARAM_INFO
	.align		4
.L_21:
        /*0008*/ 	.byte	0x04, 0x17
        /*000a*/ 	.short	(.L_23 - .L_22)
.L_22:
        /*000c*/ 	.word	0x00000000
        /*0010*/ 	.short	0x0000
        /*0012*/ 	.short	0x0070
        /*0014*/ 	.byte	0x00, 0xf0, 0x01, 0x10


	//----- nvinfo : EIATTR_SPARSE_MMA_MASK
	.align		4
.L_23:
        /*0018*/ 	.byte	0x03, 0x50
        /*001a*/ 	.short	0x0000


	//----- nvinfo : EIATTR_MAXREG_COUNT
	.align		4
        /*001c*/ 	.byte	0x03, 0x1b
        /*001e*/ 	.short	0x00a8


	//----- nvinfo : EIATTR_NUM_BARRIERS
	.align		4
        /*0020*/ 	.byte	0x02, 0x4c
        /*0022*/ 	.byte	0x01
	.zero		1


	//----- nvinfo : EIATTR_EXTERNS
	.align		4
        /*0024*/ 	.byte	0x04, 0x0f
        /*0026*/ 	.short	(.L_25 - .L_24)


	//   ....[0]....
	.align		4
.L_24:
        /*0028*/ 	.word	index@(__assertfail)


	//----- nvinfo : EIATTR_MERCURY_ISA_VERSION
	.align		4
.L_25:
        /*002c*/ 	.byte	0x03, 0x5f
        /*002e*/ 	.short	0x0101


	//----- nvinfo : EIATTR_INT_WARP_WIDE_INSTR_OFFSETS
	.align		4
        /*0030*/ 	.byte	0x04, 0x31
        /*0032*/ 	.short	(.L_27 - .L_26)


	//   ....[0]....
.L_26:
        /*0034*/ 	.word	0x00000460


	//   ....[1]....
        /*0038*/ 	.word	0x00000490


	//   ....[2]....
        /*003c*/ 	.word	0x00000650


	//----- nvinfo : EIATTR_COOP_GROUP_MASK_REGIDS
	.align		4
.L_27:
        /*0040*/ 	.byte	0x04, 0x29
        /*0042*/ 	.short	(.L_29 - .L_28)


	//   ....[0]....
.L_28:
        /*0044*/ 	.word	0xffffffff


	//   ....[1]....
        /*0048*/ 	.word	0xffffffff


	//   ....[2]....
        /*004c*/ 	.word	0xffffffff


	//   ....[3]....
        /*0050*/ 	.word	0xffffffff


	//   ....[4]....
        /*0054*/ 	.word	0xffffffff


	//   ....[5]....
        /*0058*/ 	.word	0xffffffff


	//----- nvinfo : EIATTR_COOP_GROUP_INSTR_OFFSETS
	.align		4
.L_29:
        /*005c*/ 	.byte	0x04, 0x28
        /*005e*/ 	.short	(.L_31 - .L_30)


	//   ....[0]....
.L_30:
        /*0060*/ 	.word	0x00000060


	//   ....[1]....
        /*0064*/ 	.word	0x00000070


	//   ....[2]....
        /*0068*/ 	.word	0x00000130


	//   ....[3]....
        /*006c*/ 	.word	0x000002b0


	//   ....[4]....
        /*0070*/ 	.word	0x000007d0


	//   ....[5]....
        /*0074*/ 	.word	0x00001200


	//----- nvinfo : EIATTR_REG_RECONFIG
	.align		4
.L_31:
        /*0078*/ 	.byte	0x01, 0x54
	.zero		2


	//----- nvinfo : EIATTR_SYSCALL_OFFSETS
	.align		4
        /*007c*/ 	.byte	0x04, 0x46
        /*007e*/ 	.short	(.L_33 - .L_32)


	//   ....[0]....
.L_32:
        /*0080*/ 	.word	0x000013c0


	//----- nvinfo : EIATTR_MBARRIER_INSTR_OFFSETS
	.align		4
.L_33:
        /*0084*/ 	.byte	0x04, 0x39
        /*0086*/ 	.short	(.L_35 - .L_34)


	//   ....[0]....
.L_34:
        /*0088*/ 	.word	0x00000230
        /*008c*/ 	.word	0x000000ff
        /*0090*/ 	.word	0x00000000
        /*0094*/ 	.short	0x0100
        /*0096*/ 	.byte	0x08
	.zero		1


	//   ....[1]....
        /*0098*/ 	.word	0x00000240
        /*009c*/ 	.word	0x000000ff
        /*00a0*/ 	.word	0x00000018
        /*00a4*/ 	.short	0x0100
        /*00a6*/ 	.byte	0x08
	.zero		1


	//   ....[2]....
        /*00a8*/ 	.word	0x00000250
        /*00ac*/ 	.word	0x000000ff
        /*00b0*/ 	.word	0x00000008
        /*00b4*/ 	.short	0x0100
        /*00b6*/ 	.byte	0x08
	.zero		1


	//   ....[3]....
        /*00b8*/ 	.word	0x00000260
        /*00bc*/ 	.word	0x000000ff
        /*00c0*/ 	.word	0x00000020
        /*00c4*/ 	.short	0x0100
        /*00c6*/ 	.byte	0x08
	.zero		1


	//   ....[4]....
        /*00c8*/ 	.word	0x00000270
        /*00cc*/ 	.word	0x000000ff
        /*00d0*/ 	.word	0x00000010
        /*00d4*/ 	.short	0x0100
        /*00d6*/ 	.byte	0x08
	.zero		1


	//   ....[5]....
        /*00d8*/ 	.word	0x00000280
        /*00dc*/ 	.word	0x000000ff
        /*00e0*/ 	.word	0x00000028
        /*00e4*/ 	.short	0x0100
        /*00e6*/ 	.byte	0x08
	.zero		1


	//   ....[6]....
        /*00e8*/ 	.word	0x000006d0
        /*00ec*/ 	.word	0x000000ff
        /*00f0*/ 	.word	0x00000040
        /*00f4*/ 	.short	0x0100
        /*00f6*/ 	.byte	0x06
	.zero		1


	//   ....[7]....
        /*00f8*/ 	.word	0x00000760
        /*00fc*/ 	.word	0x000000ff
        /*0100*/ 	.word	0x00000048
        /*0104*/ 	.short	0x0100
        /*0106*/ 	.byte	0x06
	.zero		1


	//   ....[8]....
        /*0108*/ 	.word	0x00001490
        /*010c*/ 	.word	0x00000003
        /*0110*/ 	.word	0x00000000
        /*0114*/ 	.short	0x010a
        /*0116*/ 	.byte	0x3f
	.zero		1


	//   ....[9]....
        /*0118*/ 	.word	0x000014d0
        /*011c*/ 	.word	0x00000003
        /*0120*/ 	.word	0x00000000
        /*0124*/ 	.short	0x010a
        /*0126*/ 	.byte	0x3f
	.zero		1


	//   ....[10]....
        /*0128*/ 	.word	0x000017a0
        /*012c*/ 	.word	0x00000005
        /*0130*/ 	.word	0x00000000
        /*0134*/ 	.short	0x010a
        /*0136*/ 	.byte	0x3f
	.zero		1


	//   ....[11]....
        /*0138*/ 	.word	0x000017e0
        /*013c*/ 	.word	0x00000005
        /*0140*/ 	.word	0x00000000
        /*0144*/ 	.short	0x010a
        /*0146*/ 	.byte	0x3f
	.zero		1


	//   ....[12]....
        /*0148*/ 	.word	0x00001940
        /*014c*/ 	.word	0x00000005
        /*0150*/ 	.word	0x00000000
        /*0154*/ 	.short	0x0101
        /*0156*/ 	.byte	0x3f
	.zero		1


	//   ....[13]....
        /*0158*/ 	.word	0x00001b60
        /*015c*/ 	.word	0x00000003
        /*0160*/ 	.word	0x00000000
        /*0164*/ 	.short	0x0101
        /*0166*/ 	.byte	0x3f
	.zero		1


	//   ....[14]....
        /*0168*/ 	.word	0x00006070
        /*016c*/ 	.word	0x00000017
        /*0170*/ 	.word	0x00000018
        /*0174*/ 	.short	0x010a
        /*0176*/ 	.byte	0x3f
	.zero		1


	//   ....[15]....
        /*0178*/ 	.word	0x000063e0
        /*017c*/ 	.word	0x00000003
        /*0180*/ 	.word	0x00000048
        /*0184*/ 	.short	0x0101
        /*0186*/ 	.byte	0x3f
	.zero		1


	//   ....[16]....
        /*0188*/ 	.word	0x00006b40
        /*018c*/ 	.word	0x00000007
        /*0190*/ 	.word	0x00000000
        /*0194*/ 	.short	0x010a
        /*0196*/ 	.byte	0x3f
	.zero		1


	//   ....[17]....
        /*0198*/ 	.word	0x00006bc0
        /*019c*/ 	.word	0x00000006
        /*01a0*/ 	.word	0x00000000
        /*01a4*/ 	.short	0x010a
        /*01a6*/ 	.byte	0x3f
	.zero		1


	//   ....[18]....
        /*01a8*/ 	.word	0x00006c50
        /*01ac*/ 	.word	0x00000003
        /*01b0*/ 	.word	0x00000000
        /*01b4*/ 	.short	0x010a
        /*01b6*/ 	.byte	0x3f
	.zero		1


	//   ....[19]....
        /*01b8*/ 	.word	0x00006cb0
        /*01bc*/ 	.word	0x00000003
        /*01c0*/ 	.word	0x00000000
        /*01c4*/ 	.short	0x010a
        /*01c6*/ 	.byte	0x3f
	.zero		1


	//   ....[20]....
        /*01c8*/ 	.word	0x00006d00
        /*01cc*/ 	.word	0x00000005
        /*01d0*/ 	.word	0x00000000
        /*01d4*/ 	.short	0x010a
        /*01d6*/ 	.byte	0x3f
	.zero		1


	//   ....[21]....
        /*01d8*/ 	.word	0x00006dd0
        /*01dc*/ 	.word	0x00000017
        /*01e0*/ 	.word	0x00000018
        /*01e4*/ 	.short	0x010a
        /*01e6*/ 	.byte	0x3f
	.zero		1


	//   ....[22]....
        /*01e8*/ 	.word	0x00006ea0
        /*01ec*/ 	.word	0x00000007
        /*01f0*/ 	.word	0x00000000
        /*01f4*/ 	.short	0x010a
        /*01f6*/ 	.byte	0x3f
	.zero		1


	//   ....[23]....
        /*01f8*/ 	.word	0x00006ef0
        /*01fc*/ 	.word	0x00000006
        /*0200*/ 	.word	0x00000000
        /*0204*/ 	.short	0x010a
        /*0206*/ 	.byte	0x3f
	.zero		1


	//----- nvinfo : EIATTR_NUM_MBARRIERS
	.align		4
.L_35:
        /*0208*/ 	.byte	0x03, 0x38
        /*020a*/ 	.short	0x0008


	//----- nvinfo : EIATTR_EXIT_INSTR_OFFSETS
	.align		4
        /*020c*/ 	.byte	0x04, 0x1c
        /*020e*/ 	.short	(.L_37 - .L_36)


	//   ....[0]....
.L_36:
        /*0210*/ 	.word	0x00000930


	//   ....[1]....
        /*0214*/ 	.word	0x00001140


	//   ....[2]....
        /*0218*/ 	.word	0x00005770


	//   ....[3]....
        /*021c*/ 	.word	0x00005cd0


	//   ....[4]....
        /*0220*/ 	.word	0x00006ca0


	//----- nvinfo : EIATTR_MAX_THREADS
	.align		4
.L_37:
        /*0224*/ 	.byte	0x04, 0x05
        /*0226*/ 	.short	(.L_39 - .L_38)
.L_38:
        /*0228*/ 	.word	0x00000180
        /*022c*/ 	.word	0x00000001
        /*0230*/ 	.word	0x00000001


	//----- nvinfo : EIATTR_CRS_STACK_SIZE
	.align		4
.L_39:
        /*0234*/ 	.byte	0x04, 0x1e
        /*0236*/ 	.short	(.L_41 - .L_40)
.L_40:
        /*0238*/ 	.word	0x00000000


	//----- nvinfo : EIATTR_CBANK_PARAM_SIZE
	.align		4
.L_41:
        /*023c*/ 	.byte	0x03, 0x19
        /*023e*/ 	.short	0x0470


	//----- nvinfo : EIATTR_PARAM_CBANK
	.align		4
        /*0240*/ 	.byte	0x04, 0x0a
        /*0242*/ 	.short	(.L_43 - .L_42)
	.align		4
.L_42:
        /*0244*/ 	.word	index@(.nv.constant0._ZN7cutlass13device_kernelINS_4gemm6kernel13GemmUniversalIN4cute5tupleIJiiiiEEENS1_10collective13CollectiveMmaINS1_34MainloopSm90TmaGmmaWarpSpecializedILi3ENS5_IJNS4_1CILi2EEENSA_ILi1EEESC_EEENS1_35KernelTmaWarpSpecializedCooperativeEEENS5_IJNSA_ILi128EEESG_NSA_ILi64EEEEEEaNS5_IJlSC_lEEEaSJ_NS4_8TiledMMAINS4_8MMA_AtomIJNS4_4SM904GMMA27MMA_64x128x32_S32S8S8_SS_TNEEEENS4_6LayoutISD_NS5_IJSC_NSA_ILi0EEESR_EEEEENS5_IJNS4_10UnderscoreESU_SU_EEEEENS4_13SM90_TMA_LOADENS4_14ComposedLayoutINS4_7SwizzleILi2ELi4ELi3EEENS4_18smem_ptr_flag_bitsILi8EEENSQ_INS5_IJNSA_ILi8EEESH_EEENS5_IJSH_SC_EEEEEEEvNS4_8identityENS4_23SM90_TMA_LOAD_MULTICASTES17_vS18_EENS_8epilogue10collective6detail29Sm90TmaWarpSpecializedAdapterINS1C_15DefaultEpilogueIaSJ_SJ_NS1B_6thread17LinearCombinationIaLi1EiiLNS1G_9ScaleType4KindE0ELNS_15FloatRoundStyleE2EaEENS1_15EpilogueDefaultEEEEEvvEEEEvNT_6ParamsE)
        /*0248*/ 	.short	0x0210
        /*024a*/ 	.short	0x0470


	//----- nvinfo : EIATTR_SW_WAR
	.align		4
.L_43:
        /*024c*/ 	.byte	0x04, 0x36
        /*024e*/ 	.short	(.L_45 - .L_44)
.L_44:
        /*0250*/ 	.word	0x00000008
.L_45:


//--------------------- .nv.callgraph             --------------------------
	.section	.nv.callgraph,"",@"SHT_CUDA_CALLGRAPH"
	.align	4
	.sectionentsize	8
	.align		4
        /*0000*/ 	.word	0x00000000
	.align		4
        /*0004*/ 	.word	0xffffffff
	.align		4
        /*0008*/ 	.word	index@(_ZN7cutlass13device_kernelINS_4gemm6kernel13GemmUniversalIN4cute5tupleIJiiiiEEENS1_10collective13CollectiveMmaINS1_34MainloopSm90TmaGmmaWarpSpecializedILi3ENS5_IJNS4_1CILi2EEENSA_ILi1EEESC_EEENS1_35KernelTmaWarpSpecializedCooperativeEEENS5_IJNSA_ILi128EEESG_NSA_ILi64EEEEEEaNS5_IJlSC_lEEEaSJ_NS4_8TiledMMAINS4_8MMA_AtomIJNS4_4SM904GMMA27MMA_64x128x32_S32S8S8_SS_TNEEEENS4_6LayoutISD_NS5_IJSC_NSA_ILi0EEESR_EEEEENS5_IJNS4_10UnderscoreESU_SU_EEEEENS4_13SM90_TMA_LOADENS4_14ComposedLayoutINS4_7SwizzleILi2ELi4ELi3EEENS4_18smem_ptr_flag_bitsILi8EEENSQ_INS5_IJNSA_ILi8EEESH_EEENS5_IJSH_SC_EEEEEEEvNS4_8identityENS4_23SM90_TMA_LOAD_MULTICASTES17_vS18_EENS_8epilogue10collective6detail29Sm90TmaWarpSpecializedAdapterINS1C_15DefaultEpilogueIaSJ_SJ_NS1B_6thread17LinearCombinationIaLi1EiiLNS1G_9ScaleType4KindE0ELNS_15FloatRoundStyleE2EaEENS1_15EpilogueDefaultEEEEEvvEEEEvNT_6ParamsE)
	.align		4
        /*000c*/ 	.word	index@(__assertfail)
	.align		4
        /*0010*/ 	.word	0x00000000
	.align		4
        /*0014*/ 	.word	0xfffffffe
	.align		4
        /*0018*/ 	.word	0x00000000
	.align		4
        /*001c*/ 	.word	0xfffffffd
	.align		4
        /*0020*/ 	.word	0x00000000
	.align		4
        /*0024*/ 	.word	0xfffffffc


//--------------------- .nv.constant4             --------------------------
	.section	.nv.constant4,"a",@progbits
	.align	8
	.align		8
.nv.constant4:
        /*0000*/ 	.dword	__assertfail
	.align		8
        /*0008*/ 	.dword	__unnamed_1
	.align		8
        /*0010*/ 	.dword	_ZN39_INTERNAL_3cd52d45_4_k_cu_b18c4941_52244cuda3std3__45__cpo5beginE
	.align		8
        /*0018*/ 	.dword	_ZN39_INTERNAL_3cd52d45_4_k_cu_b18c4941_52244cuda3std3__45__cpo3endE
	.align		8
        /*0020*/ 	.dword	_ZN39_INTERNAL_3cd52d45_4_k_cu_b18c4941_52244cuda3std3__45__cpo6cbeginE
	.align		8
        /*0028*/ 	.dword	_ZN39_INTERNAL_3cd52d45_4_k_cu_b18c4941_52244cuda3std3__45__cpo4cendE
	.align		8
        /*0030*/ 	.dword	_ZN39_INTERNAL_3cd52d45_4_k_cu_b18c4941_52244cuda3std3__441_GLOBAL__N__3cd52d45_4_k_cu_b18c4941_52246ignoreE
	.align		8
        /*0038*/ 	.dword	_ZN39_INTERNAL_3cd52d45_4_k_cu_b18c4941_52244cuda3std3__419piecewise_constructE
	.align		8
        /*0040*/ 	.dword	_ZN39_INTERNAL_3cd52d45_4_k_cu_b18c4941_52244cuda3std3__48in_placeE
	.align		8
        /*0048*/ 	.dword	_ZN39_INTERNAL_3cd52d45_4_k_cu_b18c4941_52244cuda3std6ranges3__45__cpo4swapE
	.align		8
        /*0050*/ 	.dword	_ZN39_INTERNAL_3cd52d45_4_k_cu_b18c4941_52244cuda3std6ranges3__45__cpo9iter_moveE
	.align		8
        /*0058*/ 	.dword	_ZN39_INTERNAL_3cd52d45_4_k_cu_b18c4941_52244cute7productE
	.align		8
        /*0060*/ 	.dword	_ZN39_INTERNAL_3cd52d45_4_k_cu_b18c4941_52244cute1_E
	.align		8
        /*0068*/ 	.dword	$str$22
	.align		8
        /*0070*/ 	.dword	$str$23


//--------------------- .text._ZN7cutlass13device_kernelINS_4gemm6kernel13GemmUniversalIN4cute5tupleIJiiiiEEENS1_10collective13CollectiveMmaINS1_34MainloopSm90TmaGmmaWarpSpecializedILi3ENS5_IJNS4_1CILi2EEENSA_ILi1EEESC_EEENS1_35KernelTmaWarpSpecializedCooperativeEEENS5_IJNSA_ILi128EEESG_NSA_ILi64EEEEEEaNS5_IJlSC_lEEEaSJ_NS4_8TiledMMAINS4_8MMA_AtomIJNS4_4SM904GMMA27MMA_64x128x32_S32S8S8_SS_TNEEEENS4_6LayoutISD_NS5_IJSC_NSA_ILi0EEESR_EEEEENS5_IJNS4_10UnderscoreESU_SU_EEEEENS4_13SM90_TMA_LOADENS4_14ComposedLayoutINS4_7SwizzleILi2ELi4ELi3EEENS4_18smem_ptr_flag_bitsILi8EEENSQ_INS5_IJNSA_ILi8EEESH_EEENS5_IJSH_SC_EEEEEEEvNS4_8identityENS4_23SM90_TMA_LOAD_MULTICASTES17_vS18_EENS_8epilogue10collective6detail29Sm90TmaWarpSpecializedAdapterINS1C_15DefaultEpilogueIaSJ_SJ_NS1B_6thread17LinearCombinationIaLi1EiiLNS1G_9ScaleType4KindE0ELNS_15FloatRoundStyleE2EaEENS1_15EpilogueDefaultEEEEEvvEEEEvNT_6ParamsE --------------------------
	.section	.text._ZN7cutlass13device_kernelINS_4gemm6kernel13GemmUniversalIN4cute5tupleIJiiiiEEENS1_10collective13CollectiveMmaINS1_34MainloopSm90TmaGmmaWarpSpecializedILi3ENS5_IJNS4_1CILi2EEENSA_ILi1EEESC_EEENS1_35KernelTmaWarpSpecializedCooperativeEEENS5_IJNSA_ILi128EEESG_NSA_ILi64EEEEEEaNS5_IJlSC_lEEEaSJ_NS4_8TiledMMAINS4_8MMA_AtomIJNS4_4SM904GMMA27MMA_64x128x32_S32S8S8_SS_TNEEEENS4_6LayoutISD_NS5_IJSC_NSA_ILi0EEESR_EEEEENS5_IJNS4_10UnderscoreESU_SU_EEEEENS4_13SM90_TMA_LOADENS4_14ComposedLayoutINS4_7SwizzleILi2ELi4ELi3EEENS4_18smem_ptr_flag_bitsILi8EEENSQ_INS5_IJNSA_ILi8EEESH_EEENS5_IJSH_SC_EEEEEEEvNS4_8identityENS4_23SM90_TMA_LOAD_MULTICASTES17_vS18_EENS_8epilogue10collective6detail29Sm90TmaWarpSpecializedAdapterINS1C_15DefaultEpilogueIaSJ_SJ_NS1B_6thread17LinearCombinationIaLi1EiiLNS1G_9ScaleType4KindE0ELNS_15FloatRoundStyleE2EaEENS1_15EpilogueDefaultEEEEEvvEEEEvNT_6ParamsE,"ax",@progbits
	.align	128
.text._ZN7cutlass13device_kernelINS_4gemm6kernel13GemmUniversalIN4cute5tupleIJiiiiEEENS1_10collective13CollectiveMmaINS1_34MainloopSm90TmaGmmaWarpSpecializedILi3ENS5_IJNS4_1CILi2EEENSA_ILi1EEESC_EEENS1_35KernelTmaWarpSpecializedCooperativeEEENS5_IJNSA_ILi128EEESG_NSA_ILi64EEEEEEaNS5_IJlSC_lEEEaSJ_NS4_8TiledMMAINS4_8MMA_AtomIJNS4_4SM904GMMA27MMA_64x128x32_S32S8S8_SS_TNEEEENS4_6LayoutISD_NS5_IJSC_NSA_ILi0EEESR_EEEEENS5_IJNS4_10UnderscoreESU_SU_EEEEENS4_13SM90_TMA_LOADENS4_14ComposedLayoutINS4_7SwizzleILi2ELi4ELi3EEENS4_18smem_ptr_flag_bitsILi8EEENSQ_INS5_IJNSA_ILi8EEESH_EEENS5_IJSH_SC_EEEEEEEvNS4_8identityENS4_23SM90_TMA_LOAD_MULTICASTES17_vS18_EENS_8epilogue10collective6detail29Sm90TmaWarpSpecializedAdapterINS1C_15DefaultEpilogueIaSJ_SJ_NS1B_6thread17LinearCombinationIaLi1EiiLNS1G_9ScaleType4KindE0ELNS_15FloatRoundStyleE2EaEENS1_15EpilogueDefaultEEEEEvvEEEEvNT_6ParamsE:
        .type           _ZN7cutlass13device_kernelINS_4gemm6kernel13GemmUniversalIN4cute5tupleIJiiiiEEENS1_10collective13CollectiveMmaINS1_34MainloopSm90TmaGmmaWarpSpecializedILi3ENS5_IJNS4_1CILi2EEENSA_ILi1EEESC_EEENS1_35KernelTmaWarpSpecializedCooperativeEEENS5_IJNSA_ILi128EEESG_NSA_ILi64EEEEEEaNS5_IJlSC_lEEEaSJ_NS4_8TiledMMAINS4_8MMA_AtomIJNS4_4SM904GMMA27MMA_64x128x32_S32S8S8_SS_TNEEEENS4_6LayoutISD_NS5_IJSC_NSA_ILi0EEESR_EEEEENS5_IJNS4_10UnderscoreESU_SU_EEEEENS4_13SM90_TMA_LOADENS4_14ComposedLayoutINS4_7SwizzleILi2ELi4ELi3EEENS4_18smem_ptr_flag_bitsILi8EEENSQ_INS5_IJNSA_ILi8EEESH_EEENS5_IJSH_SC_EEEEEEEvNS4_8identityENS4_23SM90_TMA_LOAD_MULTICASTES17_vS18_EENS_8epilogue10collective6detail29Sm90TmaWarpSpecializedAdapterINS1C_15DefaultEpilogueIaSJ_SJ_NS1B_6thread17LinearCombinationIaLi1EiiLNS1G_9ScaleType4KindE0ELNS_15FloatRoundStyleE2EaEENS1_15EpilogueDefaultEEEEEvvEEEEvNT_6ParamsE,@function
        .size           _ZN7cutlass13device_kernelINS_4gemm6kernel13GemmUniversalIN4cute5tupleIJiiiiEEENS1_10collective13CollectiveMmaINS1_34MainloopSm90TmaGmmaWarpSpecializedILi3ENS5_IJNS4_1CILi2EEENSA_ILi1EEESC_EEENS1_35KernelTmaWarpSpecializedCooperativeEEENS5_IJNSA_ILi128EEESG_NSA_ILi64EEEEEEaNS5_IJlSC_lEEEaSJ_NS4_8TiledMMAINS4_8MMA_AtomIJNS4_4SM904GMMA27MMA_64x128x32_S32S8S8_SS_TNEEEENS4_6LayoutISD_NS5_IJSC_NSA_ILi0EEESR_EEEEENS5_IJNS4_10UnderscoreESU_SU_EEEEENS4_13SM90_TMA_LOADENS4_14ComposedLayoutINS4_7SwizzleILi2ELi4ELi3EEENS4_18smem_ptr_flag_bitsILi8EEENSQ_INS5_IJNSA_ILi8EEESH_EEENS5_IJSH_SC_EEEEEEEvNS4_8identityENS4_23SM90_TMA_LOAD_MULTICASTES17_vS18_EENS_8epilogue10collective6detail29Sm90TmaWarpSpecializedAdapterINS1C_15DefaultEpilogueIaSJ_SJ_NS1B_6thread17LinearCombinationIaLi1EiiLNS1G_9ScaleType4KindE0ELNS_15FloatRoundStyleE2EaEENS1_15EpilogueDefaultEEEEEvvEEEEvNT_6ParamsE,(.L_x_201 - _ZN7cutlass13device_kernelINS_4gemm6kernel13GemmUniversalIN4cute5tupleIJiiiiEEENS1_10collective13CollectiveMmaINS1_34MainloopSm90TmaGmmaWarpSpecializedILi3ENS5_IJNS4_1CILi2EEENSA_ILi1EEESC_EEENS1_35KernelTmaWarpSpecializedCooperativeEEENS5_IJNSA_ILi128EEESG_NSA_ILi64EEEEEEaNS5_IJlSC_lEEEaSJ_NS4_8TiledMMAINS4_8MMA_AtomIJNS4_4SM904GMMA27MMA_64x128x32_S32S8S8_SS_TNEEEENS4_6LayoutISD_NS5_IJSC_NSA_ILi0EEESR_EEEEENS5_IJNS4_10UnderscoreESU_SU_EEEEENS4_13SM90_TMA_LOADENS4_14ComposedLayoutINS4_7SwizzleILi2ELi4ELi3EEENS4_18smem_ptr_flag_bitsILi8EEENSQ_INS5_IJNSA_ILi8EEESH_EEENS5_IJSH_SC_EEEEEEEvNS4_8identityENS4_23SM90_TMA_LOAD_MULTICASTES17_vS18_EENS_8epilogue10collective6detail29Sm90TmaWarpSpecializedAdapterINS1C_15DefaultEpilogueIaSJ_SJ_NS1B_6thread17LinearCombinationIaLi1EiiLNS1G_9ScaleType4KindE0ELNS_15FloatRoundStyleE2EaEENS1_15EpilogueDefaultEEEEEvvEEEEvNT_6ParamsE)
        .other          _ZN7cutlass13device_kernelINS_4gemm6kernel13GemmUniversalIN4cute5tupleIJiiiiEEENS1_10collective13CollectiveMmaINS1_34MainloopSm90TmaGmmaWarpSpecializedILi3ENS5_IJNS4_1CILi2EEENSA_ILi1EEESC_EEENS1_35KernelTmaWarpSpecializedCooperativeEEENS5_IJNSA_ILi128EEESG_NSA_ILi64EEEEEEaNS5_IJlSC_lEEEaSJ_NS4_8TiledMMAINS4_8MMA_AtomIJNS4_4SM904GMMA27MMA_64x128x32_S32S8S8_SS_TNEEEENS4_6LayoutISD_NS5_IJSC_NSA_ILi0EEESR_EEEEENS5_IJNS4_10UnderscoreESU_SU_EEEEENS4_13SM90_TMA_LOADENS4_14ComposedLayoutINS4_7SwizzleILi2ELi4ELi3EEENS4_18smem_ptr_flag_bitsILi8EEENSQ_INS5_IJNSA_ILi8EEESH_EEENS5_IJSH_SC_EEEEEEEvNS4_8identityENS4_23SM90_TMA_LOAD_MULTICASTES17_vS18_EENS_8epilogue10collective6detail29Sm90TmaWarpSpecializedAdapterINS1C_15DefaultEpilogueIaSJ_SJ_NS1B_6thread17LinearCombinationIaLi1EiiLNS1G_9ScaleType4KindE0ELNS_15FloatRoundStyleE2EaEENS1_15EpilogueDefaultEEEEEvvEEEEvNT_6ParamsE,@"STO_CUDA_ENTRY STV_DEFAULT"
_ZN7cutlass13device_kernelINS_4gemm6kernel13GemmUniversalIN4cute5tupleIJiiiiEEENS1_10collective13CollectiveMmaINS1_34MainloopSm90TmaGmmaWarpSpecializedILi3ENS5_IJNS4_1CILi2EEENSA_ILi1EEESC_EEENS1_35KernelTmaWarpSpecializedCooperativeEEENS5_IJNSA_ILi128EEESG_NSA_ILi64EEEEEEaNS5_IJlSC_lEEEaSJ_NS4_8TiledMMAINS4_8MMA_AtomIJNS4_4SM904GMMA27MMA_64x128x32_S32S8S8_SS_TNEEEENS4_6LayoutISD_NS5_IJSC_NSA_ILi0EEESR_EEEEENS5_IJNS4_10UnderscoreESU_SU_EEEEENS4_13SM90_TMA_LOADENS4_14ComposedLayoutINS4_7SwizzleILi2ELi4ELi3EEENS4_18smem_ptr_flag_bitsILi8EEENSQ_INS5_IJNSA_ILi8EEESH_EEENS5_IJSH_SC_EEEEEEEvNS4_8identityENS4_23SM90_TMA_LOAD_MULTICASTES17_vS18_EENS_8epilogue10collective6detail29Sm90TmaWarpSpecializedAdapterINS1C_15DefaultEpilogueIaSJ_SJ_NS1B_6thread17LinearCombinationIaLi1EiiLNS1G_9ScaleType4KindE0ELNS_15FloatRoundStyleE2EaEENS1_15EpilogueDefaultEEEEEvvEEEEvNT_6ParamsE:
[----:B------:R-:W0:Y:S01]  /*0000*/  LDC R1, c[0x0][0x28] ;  /* 0x00000a00ff017b82 */ /* 0x000e220000000800 */
[----:B------:R-:W1:Y:S01]  /*0010*/  S2R R18, SR_TID.X ;  /* 0x0000000000127919 */ /* 0x000e620000002100 */
[----:B------:R-:W-:Y:S01]  /*0020*/  ELECT P0, URZ, PT ;  /* 0x00000000003f782f */ /* 0x000fe20003800000 */
[----:B------:R-:W-:Y:S01]  /*0030*/  BSSY B0, `(.L_x_0) ;  /* 0x000000f000007945 */ /* 0x000fe20003800000 */
[--C-:B-1----:R-:W-:Y:S02]  /*0040*/  SHF.R.U32.HI R0, RZ, 0x5, R18.reuse ;  /* 0x00000005ff007819 */ /* 0x102fe40000011612 */
[----:B------:R-:W-:-:S03]  /*0050*/  SHF.R.U32.HI R3, RZ, 0x7, R18 ;  /* 0x00000007ff037819 */ /* 0x000fc60000011612 */
[----:B------:R-:W1:Y:S04]  /*0060*/  SHFL.IDX PT, R2, R0, RZ, 0x1f ;  /* 0x00001fff00027589 */ /* 0x000e6800000e0000 */
[----:B------:R2:W3:Y:S01]  /*0070*/  SHFL.IDX PT, R5, R3, RZ, 0x1f ;  /* 0x00001fff03057589 */ /* 0x0004e200000e0000 */
[----:B-1----:R-:W-:-:S13]  /*0080*/  ISETP.NE.OR P0, PT, R2, RZ, !P0 ;  /* 0x000000ff0200720c */ /* 0x002fda0004705670 */
[----:B0-23--:R-:W-:Y:S05]  /*0090*/  @P0 BRA `(.L_x_1) ;  /* 0x0000000000200947 */ /* 0x00dfea0003800000 */
[----:B------:R-:W-:Y:S02]  /*00a0*/  ULDC.64 UR4, c[0x0][0x198] ;  /* 0x0000660000047ab9 */ /* 0x000fe40000000a00 */
[----:B------:R-:W-:Y:S02]  /*00b0*/  UIADD3 UR6, UP0, UR4, 0xf0, URZ ;  /* 0x000000f004067890 */ /* 0x000fe4000ff1e03f */
[----:B------:R-:W-:Y:S02]  /*00c0*/  UIADD3 UR4, UP1, UR4, 0x1f0, URZ ;  /* 0x000001f004047890 */ /* 0x000fe4000ff3e03f */
[----:B------:R-:W-:Y:S02]  /*00d0*/  UIADD3.X UR7, URZ, UR5, URZ, UP0, !UPT ;  /* 0x000000053f077290 */ /* 0x000fe400087fe43f */
[----:B------:R-:W-:-:S07]  /*00e0*/  UIADD3.X UR5, URZ, UR5, URZ, UP1, !UPT ;  /* 0x000000053f057290 */ /* 0x000fce0008ffe43f */
[----:B------:R0:W-:Y:S02]  /*00f0*/  UTMACCTL.PF [UR6] ;  /* 0x00000000060079b9 */ /* 0x0001e40008040000 */
[----:B------:R0:W-:Y:S02]  /*0100*/  UTMACCTL.PF [UR4] ;  /* 0x00000000040079b9 */ /* 0x0001e40008040000 */
[----:B0-----:R-:W-:Y:S01]  /*0110*/  NOP ;  /* 0x0000000000007918 */ /* 0x001fe20000000000 */
.L_x_1:
[----:B------:R-:W-:Y:S05]  /*0120*/  BSYNC B0 ;  /* 0x0000000000007941 */ /* 0x000fea0003800000 */
.L_x_0:
[----:B------:R-:W0:Y:S02]  /*0130*/  SHFL.IDX PT, R3, R0, RZ, 0x1f ;  /* 0x00001fff00037589 */ /* 0x000e2400000e0000 */
[----:B0-----:R-:W-:-:S13]  /*0140*/  ISETP.NE.AND P0, PT, R3, RZ, PT ;  /* 0x000000ff0300720c */ /* 0x001fda0003f05270 */
[----:B------:R-:W-:Y:S05]  /*0150*/  @P0 BRA `(.L_x_2) ;  /* 0x0000000000500947 */ /* 0x000fea0003800000 */
[----:B------:R-:W0:Y:S01]  /*0160*/  S2UR UR8, SR_CgaCtaId ;  /* 0x00000000000879c3 */ /* 0x000e220000008800 */
[----:B------:R-:W-:Y:S01]  /*0170*/  UMOV UR4, 0x400 ;  /* 0x0000040000047882 */ /* 0x000fe20000000000 */
[----:B------:R-:W-:Y:S01]  /*0180*/  UMOV UR5, 0x1 ;  /* 0x0000000100057882 */ /* 0x000fe20000000000 */
[----:B------:R-:W-:Y:S01]  /*0190*/  UMOV UR6, 0x4 ;  /* 0x0000000400067882 */ /* 0x000fe20000000000 */
[----:B------:R-:W-:Y:S01]  /*01a0*/  ELECT P0, URZ, PT ;  /* 0x00000000003f782f */ /* 0x000fe20003800000 */
[----:B------:R-:W-:-:S04]  /*01b0*/  UIADD3 UR6, -UR6, 0x100000, URZ ;  /* 0x0010000006067890 */ /* 0x000fc8000fffe13f */
[----:B------:R-:W-:Y:S02]  /*01c0*/  USHF.L.U32 UR7, UR6, 0xb, URZ ;  /* 0x0000000b06077899 */ /* 0x000fe4000800063f */
[----:B------:R-:W-:Y:S02]  /*01d0*/  USHF.L.U32 UR6, UR6, 0x1, URZ ;  /* 0x0000000106067899 */ /* 0x000fe4000800063f */
[----:B0-----:R-:W-:Y:S02]  /*01e0*/  ULEA UR8, UR8, UR4, 0x18 ;  /* 0x0000000408087291 */ /* 0x001fe4000f8ec03f */
[----:B------:R-:W-:-:S04]  /*01f0*/  UIADD3 UR4, -UR5, 0x100000, URZ ;  /* 0x0010000005047890 */ /* 0x000fc8000fffe13f */
[----:B------:R-:W-:Y:S02]  /*0200*/  USHF.L.U32 UR5, UR4, 0xb, URZ ;  /* 0x0000000b04057899 */ /* 0x000fe4000800063f */
[----:B------:R-:W-:Y:S01]  /*0210*/  USHF.L.U32 UR4, UR4, 0x1, URZ ;  /* 0x0000000104047899 */ /* 0x000fe2000800063f */
[----:B------:R-:W0:Y:S11]  /*0220*/  FENCE.VIEW.ASYNC.S ;  /* 0x00000000000073c6 */ /* 0x000e360000000000 */
[----:B0-----:R0:W1:Y:S01]  /*0230*/  SYNCS.EXCH.64 URZ, [UR8], UR4 ;  /* 0x00000004083f75b2 */ /* 0x0010620008000100 */
[----:B------:R0:W2:Y:S01]  /*0240*/  SYNCS.EXCH.64 URZ, [UR8+0x18], UR6 ;  /* 0x00001806083f75b2 */ /* 0x0000a20008000100 */
[----:B------:R0:W3:Y:S01]  /*0250*/  SYNCS.EXCH.64 URZ, [UR8+0x8], UR4 ;  /* 0x00000804083f75b2 */ /* 0x0000e20008000100 */
[----:B------:R0:W4:Y:S01]  /*0260*/  SYNCS.EXCH.64 URZ, [UR8+0x20], UR6 ;  /* 0x00002006083f75b2 */ /* 0x0001220008000100 */
[----:B------:R0:W0:Y:S01]  /*0270*/  SYNCS.EXCH.64 URZ, [UR8+0x10], UR4 ;  /* 0x00001004083f75b2 */ /* 0x0000220008000100 */
[----:B------:R0:W0:Y:S01]  /*0280*/  SYNCS.EXCH.64 URZ, [UR8+0x28], UR6 ;  /* 0x00002806083f75b2 */ /* 0x0000220008000100 */
[----:B------:R-:W-:Y:S01]  /*0290*/  NOP ;  /* 0x0000000000007918 */ /* 0x000fe20000000000 */
.L_x_2:
[----:B------:R-:W-:Y:S01]  /*02a0*/  SHF.R.S32.HI R7, RZ, 0x1f, R18 ;  /* 0x0000001fff077819 */ /* 0x000fe20000011412 */
[----:B------:R-:W5:Y:S01]  /*02b0*/  SHFL.IDX PT, R0, R0, RZ, 0x1f ;  /* 0x00001fff00007589 */ /* 0x000f6200000e0000 */
[----:B0-----:R-:W0:Y:S01]  /*02c0*/  S2UR UR8, SR_CTAID.X ;  /* 0x00000000000879c3 */ /* 0x001e220000002500 */
[----:B------:R-:W-:Y:S02]  /*02d0*/  ELECT P0, URZ, PT ;  /* 0x00000000003f782f */ /* 0x000fe40003800000 */
[----:B------:R-:W-:Y:S01]  /*02e0*/  LEA.HI R7, R7, R18, RZ, 0x7 ;  /* 0x0000001207077211 */ /* 0x000fe200078f38ff */
[----:B------:R-:W1:Y:S01]  /*02f0*/  S2R R4, SR_CTAID.Y ;  /* 0x0000000000047919 */ /* 0x000e620000002600 */
[----:B------:R-:W-:Y:S01]  /*0300*/  SHF.R.S32.HI R8, RZ, 0x1f, R3 ;  /* 0x0000001fff087819 */ /* 0x000fe20000011403 */
[----:B------:R-:W-:Y:S01]  /*0310*/  ULDC UR4, c[0x0][0x150] ;  /* 0x0000540000047ab9 */ /* 0x000fe20000000800 */
[----:B------:R-:W-:Y:S01]  /*0320*/  LOP3.LUT R7, R7, 0xffffff80, RZ, 0xc0, !PT ;  /* 0xffffff8007077812 */ /* 0x000fe200078ec0ff */
[----:B------:R-:W-:Y:S01]  /*0330*/  NOP ;  /* 0x0000000000007918 */ /* 0x000fe20000000000 */
[----:B------:R-:W-:Y:S01]  /*0340*/  LEA.HI R8, R8, R3, RZ, 0x2 ;  /* 0x0000000308087211 */ /* 0x000fe200078f10ff */
[----:B------:R-:W2:Y:S01]  /*0350*/  LDC R10, c[0x0][0x144] ;  /* 0x00005100ff0a7b82 */ /* 0x000ea20000000800 */
[----:B------:R-:W-:Y:S01]  /*0360*/  NOP ;  /* 0x0000000000007918 */ /* 0x000fe20000000000 */
[----:B------:R-:W-:Y:S01]  /*0370*/  IMAD.IADD R6, R18, 0x1, -R7 ;  /* 0x0000000112067824 */ /* 0x000fe200078e0a07 */
[----:B------:R-:W-:Y:S01]  /*0380*/  LOP3.LUT R8, R8, 0x3ffffffc, RZ, 0xc0, !PT ;  /* 0x3ffffffc08087812 */ /* 0x000fe200078ec0ff */
[----:B------:R-:W-:Y:S01]  /*0390*/  IMAD.MOV.U32 R23, RZ, RZ, 0x1 ;  /* 0x00000001ff177424 */ /* 0x000fe200078e00ff */
[----:B------:R-:W-:-:S02]  /*03a0*/  ISETP.NE.AND P3, PT, R5, RZ, PT ;  /* 0x000000ff0500720c */ /* 0x000fc40003f65270 */
[----:B------:R-:W-:Y:S01]  /*03b0*/  SHF.R.S32.HI R7, RZ, 0x1f, R6 ;  /* 0x0000001fff077819 */ /* 0x000fe20000011406 */
[----:B------:R-:W-:Y:S01]  /*03c0*/  IMAD.IADD R8, R3, 0x1, -R8 ;  /* 0x0000000103087824 */ /* 0x000fe200078e0a08 */
[----:B------:R-:W3:Y:S02]  /*03d0*/  LDC R13, c[0x0][0x140] ;  /* 0x00005000ff0d7b82 */ /* 0x000ee40000000800 */
[----:B------:R-:W-:Y:S02]  /*03e0*/  LEA.HI R7, R7, R6, RZ, 0x3 ;  /* 0x0000000607077211 */ /* 0x000fe400078f18ff */
[----:B-----5:R-:W-:Y:S02]  /*03f0*/  ISETP.NE.OR P0, PT, R0, RZ, !P0 ;  /* 0x000000ff0000720c */ /* 0x020fe40004705670 */
[--C-:B------:R-:W-:Y:S02]  /*0400*/  SHF.R.S32.HI R0, RZ, 0x3, R7.reuse ;  /* 0x00000003ff007819 */ /* 0x100fe40000011407 */
[----:B------:R-:W-:-:S02]  /*0410*/  SHF.R.S32.HI R7, RZ, 0x1f, R7 ;  /* 0x0000001fff077819 */ /* 0x000fc40000011407 */
[----:B0-----:R-:W-:Y:S02]  /*0420*/  I2FP.F32.U32 R9, UR8 ;  /* 0x0000000800097c45 */ /* 0x001fe40008201000 */
[----:B------:R-:W-:-:S03]  /*0430*/  LEA.HI R7, R7, R0, RZ, 0x2 ;  /* 0x0000000007077211 */ /* 0x000fc600078f10ff */
[----:B------:R-:W-:Y:S01]  /*0440*/  FMUL R9, R9, UR4 ;  /* 0x0000000409097c20 */ /* 0x000fe20008400000 */
[----:B------:R-:W-:Y:S01]  /*0450*/  LOP3.LUT R7, R7, 0xfffffffc, RZ, 0xc0, !PT ;  /* 0xfffffffc07077812 */ /* 0x000fe200078ec0ff */
[----:B------:R-:W-:Y:S01]  /*0460*/  VOTEU.ALL UP0, P0 ;  /* 0x00000000003f7886 */ /* 0x000fe20000000000 */
[----:B-1----:R-:W-:Y:S01]  /*0470*/  I2FP.F32.U32 R3, R4 ;  /* 0x0000000400037245 */ /* 0x002fe20000201000 */
[----:B------:R-:W-:Y:S01]  /*0480*/  ULDC UR4, c[0x0][0x154] ;  /* 0x0000550000047ab9 */ /* 0x000fe20000000800 */
[----:B------:R-:W-:Y:S01]  /*0490*/  VOTEU.ALL UP1, P0 ;  /* 0x00000000003f7886 */ /* 0x000fe20000020000 */
[----:B------:R-:W0:Y:S01]  /*04a0*/  F2I.U32.TRUNC.NTZ R9, R9 ;  /* 0x0000000900097305 */ /* 0x000e22000020f000 */
[----:B------:R-:W-:Y:S01]  /*04b0*/  IMAD.IADD R7, R0, 0x1, -R7 ;  /* 0x0000000100077824 */ /* 0x000fe200078e0a07 */
[----:B------:R-:W1:Y:S01]  /*04c0*/  @!UP0 S2UR UR7, SR_CgaCtaId ;  /* 0x00000000000789c3 */ /* 0x000e620000008800 */
[----:B------:R-:W-:Y:S01]  /*04d0*/  FMUL R12, R3, UR4 ;  /* 0x00000004030c7c20 */ /* 0x000fe20008400000 */
[----:B------:R-:W-:Y:S01]  /*04e0*/  UMOV UR4, 0x20 ;  /* 0x0000002000047882 */ /* 0x000fe20000000000 */
[----:B------:R-:W-:Y:S01]  /*04f0*/  IMAD R8, R8, 0x4, R7 ;  /* 0x0000000408087824 */ /* 0x000fe200078e0207 */
[----:B------:R-:W-:Y:S01]  /*0500*/  @!UP0 UMOV UR6, 0x400 ;  /* 0x0000040000068882 */ /* 0x000fe20000000000 */
[----:B------:R-:W-:-:S04]  /*0510*/  @!UP0 UIADD3 UR4, -UR4, 0x100000, URZ ;  /* 0x0010000004048890 */ /* 0x000fc8000fffe13f */
[----:B------:R-:W-:Y:S02]  /*0520*/  @!UP0 USHF.L.U32 UR5, UR4, 0xb, URZ ;  /* 0x0000000b04058899 */ /* 0x000fe4000800063f */
[----:B------:R-:W-:Y:S01]  /*0530*/  @!UP0 USHF.L.U32 UR4, UR4, 0x1, URZ ;  /* 0x0000000104048899 */ /* 0x000fe2000800063f */
[----:B---3--:R-:W-:Y:S01]  /*0540*/  ISETP.EQ.U32.AND P2, PT, R13, 0x1, PT ;  /* 0x000000010d00780c */ /* 0x008fe20003f42070 */
[----:B------:R-:W3:Y:S01]  /*0550*/  F2I.U32.TRUNC.NTZ R12, R12 ;  /* 0x0000000c000c7305 */ /* 0x000ee2000020f000 */
[----:B------:R-:W-:Y:S01]  /*0560*/  LEA.HI R0, R8, R8, RZ, 0x1 ;  /* 0x0000000808007211 */ /* 0x000fe200078f08ff */
[----:B------:R-:W5:Y:S03]  /*0570*/  LDC R7, c[0x0][0x148] ;  /* 0x00005200ff077b82 */ /* 0x000f660000000800 */
[----:B------:R-:W-:Y:S01]  /*0580*/  LOP3.LUT R11, R0, 0xfffffffe, RZ, 0xc0, !PT ;  /* 0xfffffffe000b7812 */ /* 0x000fe200078ec0ff */
[----:B0-----:R-:W-:Y:S01]  /*0590*/  IMAD.MOV R15, RZ, RZ, -R9 ;  /* 0x000000ffff0f7224 */ /* 0x001fe200078e0a09 */
[----:B------:R-:W-:-:S03]  /*05a0*/  SHF.R.S32.HI R9, RZ, 0x1f, R2 ;  /* 0x0000001fff097819 */ /* 0x000fc60000011402 */
[----:B--2---:R-:W-:Y:S01]  /*05b0*/  IMAD R3, R10, R15, UR8 ;  /* 0x000000080a037e24 */ /* 0x004fe2000f8e020f */
[----:B------:R-:W-:Y:S01]  /*05c0*/  LEA.HI R9, R9, R2, RZ, 0x2 ;  /* 0x0000000209097211 */ /* 0x000fe200078f10ff */
[C---:B------:R-:W-:Y:S02]  /*05d0*/  IMAD.IADD R0, R8.reuse, 0x1, -R11 ;  /* 0x0000000108007824 */ /* 0x040fe400078e0a0b */
[----:B------:R-:W-:Y:S01]  /*05e0*/  IMAD.SHL.U32 R11, R8, 0x4, RZ ;  /* 0x00000004080b7824 */ /* 0x000fe200078e00ff */
[----:B------:R-:W-:Y:S01]  /*05f0*/  LOP3.LUT R9, R9, 0xfffffffc, RZ, 0xc0, !PT ;  /* 0xfffffffc09097812 */ /* 0x000fe200078ec0ff */
[----:B---3--:R-:W-:Y:S01]  /*0600*/  IMAD.MOV R24, RZ, RZ, -R12 ;  /* 0x000000ffff187224 */ /* 0x008fe200078e0a0c */
[----:B------:R-:W-:Y:S01]  /*0610*/  ISETP.NE.AND P4, PT, R0, R3, PT ;  /* 0x000000030000720c */ /* 0x000fe20003f85270 */
[----:B-1----:R-:W-:Y:S01]  /*0620*/  @!UP0 ULEA UR6, UR7, UR6, 0x18 ;  /* 0x0000000607068291 */ /* 0x002fe2000f8ec03f */
[----:B------:R-:W-:Y:S01]  /*0630*/  LOP3.LUT R22, R8, 0xc, R11, 0x78, !PT ;  /* 0x0000000c08167812 */ /* 0x000fe200078e780b */
[----:B------:R-:W-:Y:S01]  /*0640*/  IMAD.IADD R0, R2, 0x1, -R9 ;  /* 0x0000000102007824 */ /* 0x000fe200078e0a09 */
[----:B------:R-:W-:Y:S01]  /*0650*/  VOTEU.ALL UP0, P0 ;  /* 0x00000000003f7886 */ /* 0x000fe20000000000 */
[----:B------:R-:W-:Y:S01]  /*0660*/  LOP3.LUT P0, RZ, R6, 0x7, RZ, 0xc0, !PT ;  /* 0x0000000706ff7812 */ /* 0x000fe2000780c0ff */
[----:B------:R-:W-:-:S02]  /*0670*/  VIADD R6, R5, 0xffffffff ;  /* 0xffffffff05067836 */ /* 0x000fc40000000000 */
[----:B------:R-:W-:Y:S01]  /*0680*/  ISETP.NE.AND P1, PT, R0, 0x3, PT ;  /* 0x000000030000780c */ /* 0x000fe20003f25270 */
[----:B-----5:R-:W-:Y:S01]  /*0690*/  IMAD R9, R7, R24, R4 ;  /* 0x0000001807097224 */ /* 0x020fe200078e0204 */
[----:B------:R-:W-:Y:S02]  /*06a0*/  ISETP.LT.U32.AND P0, PT, R22, 0x2, !P0 ;  /* 0x000000021600780c */ /* 0x000fe40004701070 */
[----:B------:R-:W-:Y:S01]  /*06b0*/  ISETP.EQ.OR P1, PT, R0, RZ, !P1 ;  /* 0x000000ff0000720c */ /* 0x000fe20004f22670 */
[----:B------:R-:W0:Y:S02]  /*06c0*/  FENCE.VIEW.ASYNC.S ;  /* 0x00000000000073c6 */ /* 0x000e240000000000 */
[----:B0-----:R0:W1:Y:S01]  /*06d0*/  @!UP0 SYNCS.EXCH.64 URZ, [UR6+0x40], UR4 ;  /* 0x00004004063f85b2 */ /* 0x0010620008000100 */
[----:B------:R-:W-:Y:S02]  /*06e0*/  @P4 LEA.HI R2, R22, R22, RZ, 0x1 ;  /* 0x0000001616024211 */ /* 0x000fe400078f08ff */
[----:B------:R-:W-:-:S02]  /*06f0*/  ISETP.EQ.AND P1, PT, R5, RZ, P1 ;  /* 0x000000ff0500720c */ /* 0x000fc40000f22270 */
[----:B------:R-:W-:Y:S02]  /*0700*/  @P4 SHF.R.S32.HI R2, RZ, 0x1, R2 ;  /* 0x00000001ff024819 */ /* 0x000fe40000011402 */
[----:B------:R-:W-:Y:S02]  /*0710*/  ISETP.GE.U32.AND P6, PT, R6, 0x2, PT ;  /* 0x000000020600780c */ /* 0x000fe40003fc6070 */
[----:B------:R-:W-:Y:S02]  /*0720*/  @P4 ISETP.NE.AND P5, PT, R2, R9, PT ;  /* 0x000000090200420c */ /* 0x000fe40003fa5270 */
[----:B------:R-:W-:Y:S02]  /*0730*/  SEL R2, RZ, 0x1, !P0 ;  /* 0x00000001ff027807 */ /* 0x000fe40004000000 */
[----:B------:R-:W-:Y:S02]  /*0740*/  @P4 SEL R23, RZ, 0x1, P5 ;  /* 0x00000001ff174807 */ /* 0x000fe40002800000 */
[----:B------:R-:W-:Y:S01]  /*0750*/  SEL R19, RZ, 0x1, !P1 ;  /* 0x00000001ff137807 */ /* 0x000fe20004800000 */
[----:B------:R0:W2:Y:S01]  /*0760*/  @!UP1 SYNCS.EXCH.64 URZ, [UR6+0x48], UR4 ;  /* 0x00004804063f95b2 */ /* 0x0000a20008000100 */
[----:B------:R-:W-:Y:S01]  /*0770*/  LOP3.LUT R23, R23, R2, RZ, 0xc0, !PT ;  /* 0x0000000217177212 */ /* 0x000fe200078ec0ff */
[----:B------:R-:W-:Y:S01]  /*0780*/  NOP ;  /* 0x0000000000007918 */ /* 0x000fe20000000000 */
[----:B------:R-:W-:Y:S01]  /*0790*/  SEL R19, R19, 0x2, P6 ;  /* 0x0000000213137807 */ /* 0x000fe20003000000 */
[----:B------:R-:W-:Y:S06]  /*07a0*/  @!P2 BRA `(.L_x_3) ;  /* 0x000000000008a947 */ /* 0x000fec0003800000 */
[----:B-12-4-:R-:W-:Y:S01]  /*07b0*/  UCGABAR_ARV ;  /* 0x00000000000079c7 */ /* 0x016fe20008000000 */
[----:B------:R-:W-:Y:S05]  /*07c0*/  BRA `(.L_x_4) ;  /* 0x0000000000047947 */ /* 0x000fea0003800000 */
.L_x_3:
[----:B-12-4-:R-:W-:Y:S01]  /*07d0*/  NOP ;  /* 0x0000000000007918 */ /* 0x016fe20000000000 */
.L_x_4:
[----:B------:R-:W1:Y:S01]  /*07e0*/  LDC R2, c[0x0][0x65c] ;  /* 0x00019700ff027b82 */ /* 0x000e620000000800 */
[----:B------:R-:W-:Y:S02]  /*07f0*/  IMAD.U32 R8, RZ, RZ, UR8 ;  /* 0x00000008ff087e24 */ /* 0x000fe4000f8e00ff */
[----:B------:R-:W-:Y:S01]  /*0800*/  IMAD.MOV.U32 R9, RZ, RZ, RZ ;  /* 0x000000ffff097224 */ /* 0x000fe200078e00ff */
[----:B-1----:R-:W-:-:S04]  /*0810*/  ISETP.NE.AND P1, PT, R2, 0x1, PT ;  /* 0x000000010200780c */ /* 0x002fc80003f25270 */
[----:B------:R-:W-:-:S09]  /*0820*/  P2R R5, PR, RZ, 0x2 ;  /* 0x00000002ff057803 */ /* 0x000fd20000000000 */
[----:B------:R-:W1:Y:S01]  /*0830*/  @P1 LDC R17, c[0x0][0x10] ;  /* 0x00000400ff111b82 */ /* 0x000e620000000800 */
[----:B------:R-:W-:Y:S02]  /*0840*/  @P1 IMAD.MOV.U32 R5, RZ, RZ, RZ ;  /* 0x000000ffff051224 */ /* 0x000fe400078e00ff */
[----:B------:R-:W-:-:S05]  /*0850*/  @P1 IMAD.MOV.U32 R13, RZ, RZ, RZ ;  /* 0x000000ffff0d1224 */ /* 0x000fca00078e00ff */
[----:B------:R-:W2:Y:S01]  /*0860*/  @!P1 LDC R11, c[0x0][0xc] ;  /* 0x00000300ff0b9b82 */ /* 0x000ea20000000800 */
[----:B-1----:R-:W-:-:S04]  /*0870*/  @P1 IMAD.WIDE.U32 R16, R17, UR8, R4 ;  /* 0x0000000811101c25 */ /* 0x002fc8000f8e0004 */
[----:B------:R-:W-:Y:S02]  /*0880*/  @P1 IMAD.IADD R17, R17, 0x1, R13 ;  /* 0x0000000111111824 */ /* 0x000fe400078e020d */
[----:B--2---:R-:W-:-:S04]  /*0890*/  @!P1 IMAD.WIDE.U32 R8, R4, R11, R8 ;  /* 0x0000000b04089225 */ /* 0x004fc800078e0008 */
[----:B------:R-:W-:Y:S02]  /*08a0*/  @!P1 IMAD.MOV.U32 R16, RZ, RZ, R8 ;  /* 0x000000ffff109224 */ /* 0x000fe400078e0008 */
[----:B------:R-:W-:Y:S01]  /*08b0*/  @!P1 IMAD.MOV.U32 R17, RZ, RZ, R9 ;  /* 0x000000ffff119224 */ /* 0x000fe200078e0009 */
[----:B------:R-:W-:Y:S06]  /*08c0*/  @!P2 BRA `(.L_x_5) ;  /* 0x00000000000ca947 */ /* 0x000fec0003800000 */
[----:B------:R-:W-:Y:S01]  /*08d0*/  UCGABAR_WAIT ;  /* 0x0000000000007dc7 */ /* 0x000fe20008000000 */
[----:B------:R-:W-:Y:S01]  /*08e0*/  CCTL.IVALL ;  /* 0x00000000ff00798f */ /* 0x000fe20002000000 */
[----:B------:R-:W-:Y:S05]  /*08f0*/  BRA `(.L_x_6) ;  /* 0x0000000000047947 */ /* 0x000fea0003800000 */
.L_x_5:
[----:B------:R-:W-:Y:S06]  /*0900*/  BAR.SYNC.DEFER_BLOCKING 0x0 ;  /* 0x0000000000007b1d */ /* 0x000fec0000010000 */
.L_x_6:
[----:B------:R-:W-:Y:S05]  /*0910*/  @!P3 BRA `(.L_x_7) ;  /* 0x0000004c0098b947 */ /* 0x000fea0003800000 */
[----:B------:R-:W-:-:S13]  /*0920*/  ISETP.GT.U32.AND P0, PT, R6, 0x1, PT ;  /* 0x000000010600780c */ /* 0x000fda0003f04070 */
[----:B0-----:R-:W-:Y:S05]  /*0930*/  @P0 EXIT ;  /* 0x000000000000094d */ /* 0x001fea0003800000 */
[----:B------:R-:W-:Y:S01]  /*0940*/  ULDC.64 UR4, c[0x0][0x650] ;  /* 0x0001940000047ab9 */ /* 0x000fe20000000a00 */
[----:B------:R-:W-:Y:S01]  /*0950*/  PRMT R0, RZ, 0x7610, R0 ;  /* 0x00007610ff007816 */ /* 0x000fe20000000000 */
[----:B------:R-:W-:Y:S01]  /*0960*/  IMAD.MOV.U32 R92, RZ, RZ, -0x1 ;  /* 0xffffffffff5c7424 */ /* 0x000fe200078e00ff */
[----:B------:R-:W-:Y:S01]  /*0970*/  ISETP.GE.U32.AND P0, PT, R16, UR4, PT ;  /* 0x0000000410007c0c */ /* 0x000fe2000bf06070 */
[----:B------:R-:W-:Y:S02]  /*0980*/  IMAD.MOV.U32 R93, RZ, RZ, -0x1 ;  /* 0xffffffffff5d7424 */ /* 0x000fe400078e00ff */
[----:B------:R-:W-:Y:S01]  /*0990*/  IMAD.MOV.U32 R91, RZ, RZ, -0x1 ;  /* 0xffffffffff5b7424 */ /* 0x000fe200078e00ff */
[----:B------:R-:W-:-:S13]  /*09a0*/  ISETP.GE.U32.AND.EX P0, PT, R17, UR5, PT, P0 ;  /* 0x0000000511007c0c */ /* 0x000fda000bf06100 */
[----:B------:R-:W-:Y:S05]  /*09b0*/  @P0 BRA `(.L_x_8) ;  /* 0x0000000400280947 */ /* 0x000fea0003800000 */
[----:B------:R-:W0:Y:S01]  /*09c0*/  LDC.64 R20, c[0x0][0x628] ;  /* 0x00018a00ff147b82 */ /* 0x000e220000000a00 */
[----:B------:R-:W-:Y:S02]  /*09d0*/  IMAD.MOV.U32 R8, RZ, RZ, R16 ;  /* 0x000000ffff087224 */ /* 0x000fe400078e0010 */
[----:B------:R-:W-:-:S05]  /*09e0*/  IMAD.MOV.U32 R9, RZ, RZ, R17 ;  /* 0x000000ffff097224 */ /* 0x000fca00078e0011 */
[----:B------:R-:W1:Y:S08]  /*09f0*/  LDC R0, c[0x0][0x630] ;  /* 0x00018c00ff007b82 */ /* 0x000e700000000800 */
[----:B------:R-:W2:Y:S01]  /*0a00*/  LDC.64 R26, c[0x0][0x620] ;  /* 0x00018800ff1a7b82 */ /* 0x000ea20000000a00 */
[----:B0-----:R-:W-:-:S04]  /*0a10*/  ISETP.NE.U32.AND P0, PT, R20, RZ, PT ;  /* 0x000000ff1400720c */ /* 0x001fc80003f05070 */
[----:B------:R-:W-:-:S13]  /*0a20*/  ISETP.NE.AND.EX P0, PT, R21, RZ, PT, P0 ;  /* 0x000000ff1500720c */ /* 0x000fda0003f05300 */
[----:B-12---:R-:W-:Y:S05]  /*0a30*/  @!P0 BRA `(.L_x_9) ;  /* 0x0000000000288947 */ /* 0x006fea0003800000 */
[----:B------:R-:W0:Y:S02]  /*0a40*/  LDC R13, c[0x0][0x634] ;  /* 0x00018d00ff0d7b82 */ /* 0x000e240000000800 */
[----:B0-----:R-:W-:-:S05]  /*0a50*/  IADD3 R13, P0, R16, R13, RZ ;  /* 0x0000000d100d7210 */ /* 0x001fca0007f1e0ff */
[----:B------:R-:W-:-:S04]  /*0a60*/  IMAD.X R15, RZ, RZ, R17, P0 ;  /* 0x000000ffff0f7224 */ /* 0x000fc800000e0611 */
[----:B------:R-:W-:-:S04]  /*0a70*/  IMAD.WIDE.U32 R8, R15, R20, RZ ;  /* 0x000000140f087225 */ /* 0x000fc800078e00ff */
[----:B------:R-:W-:-:S04]  /*0a80*/  IMAD.WIDE.U32 R10, P0, R13, R21, R8 ;  /* 0x000000150d0a7225 */ /* 0x000fc80007800008 */
[----:B------:R-:W-:-:S04]  /*0a90*/  IMAD.WIDE.U32 R8, R13, R20, RZ ;  /* 0x000000140d087225 */ /* 0x000fc800078e00ff */
[----:B------:R-:W-:Y:S01]  /*0aa0*/  IMAD.X R13, RZ, RZ, RZ, P0 ;  /* 0x000000ffff0d7224 */ /* 0x000fe200000e06ff */
[----:B------:R-:W-:Y:S01]  /*0ab0*/  IADD3 RZ, P0, R9, R10, RZ ;  /* 0x0000000a09ff7210 */ /* 0x000fe20007f1e0ff */
[----:B------:R-:W-:-:S04]  /*0ac0*/  IMAD.MOV.U32 R12, RZ, RZ, R11 ;  /* 0x000000ffff0c7224 */ /* 0x000fc800078e000b */
[----:B------:R-:W-:-:S08]  /*0ad0*/  IMAD.WIDE.U32.X R8, R15, R21, R12, P0 ;  /* 0x000000150f087225 */ /* 0x000fd000000e040c */
.L_x_9:
[----:B------:R-:W0:Y:S01]  /*0ae0*/  LDC.64 R20, c[0x0][0x640] ;  /* 0x00019000ff147b82 */ /* 0x000e220000000a00 */
[--C-:B------:R-:W-:Y:S01]  /*0af0*/  SHF.R.U64 R91, R8, R0, R9.reuse ;  /* 0x00000000085b7219 */ /* 0x100fe20000001209 */
[----:B------:R-:W-:Y:S01]  /*0b00*/  IMAD R28, R7, R24, R4 ;  /* 0x00000018071c7224 */ /* 0x000fe200078e0204 */
[----:B------:R-:W-:Y:S01]  /*0b10*/  SHF.R.U32.HI R0, RZ, R0, R9 ;  /* 0x00000000ff007219 */ /* 0x000fe20000011609 */
[----:B------:R-:W-:Y:S01]  /*0b20*/  IMAD.MOV.U32 R25, RZ, RZ, 0x1 ;  /* 0x00000001ff197424 */ /* 0x000fe200078e00ff */
[----:B------:R-:W-:-:S03]  /*0b30*/  IADD3 R5, P0, RZ, -R91, RZ ;  /* 0x8000005bff057210 */ /* 0x000fc60007f1e0ff */
[----:B------:R-:W1:Y:S02]  /*0b40*/  LDC R6, c[0x0][0x618] ;  /* 0x00018600ff067b82 */ /* 0x000e640000000800 */
[----:B------:R-:W-:-:S04]  /*0b50*/  IMAD.X R9, RZ, RZ, ~R0, P0 ;  /* 0x000000ffff097224 */ /* 0x000fc800000e0e00 */
[-C--:B------:R-:W-:Y:S02]  /*0b60*/  IMAD R0, R9, R26.reuse, RZ ;  /* 0x0000001a09007224 */ /* 0x080fe400078e02ff */
[----:B------:R-:W2:Y:S01]  /*0b70*/  LDC R11, c[0x0][0x608] ;  /* 0x00018200ff0b7b82 */ /* 0x000ea20000000800 */
[----:B------:R-:W-:-:S04]  /*0b80*/  IMAD.WIDE.U32 R8, R5, R26, R16 ;  /* 0x0000001a05087225 */ /* 0x000fc800078e0010 */
[----:B------:R-:W-:-:S03]  /*0b90*/  IMAD R5, R5, R27, R0 ;  /* 0x0000001b05057224 */ /* 0x000fc600078e0200 */
[----:B------:R-:W3:Y:S01]  /*0ba0*/  LDC R12, c[0x0][0x658] ;  /* 0x00019600ff0c7b82 */ /* 0x000ee20000000800 */
[----:B0-----:R-:W-:Y:S01]  /*0bb0*/  ISETP.NE.U32.AND P0, PT, R20, RZ, PT ;  /* 0x000000ff1400720c */ /* 0x001fe20003f05070 */
[----:B------:R-:W-:Y:S02]  /*0bc0*/  IMAD.IADD R5, R9, 0x1, R5 ;  /* 0x0000000109057824 */ /* 0x000fe400078e0205 */
[----:B------:R-:W-:Y:S01]  /*0bd0*/  IMAD.MOV.U32 R9, RZ, RZ, -0x1 ;  /* 0xffffffffff097424 */ /* 0x000fe200078e00ff */
[----:B------:R-:W-:-:S03]  /*0be0*/  ISETP.NE.AND.EX P0, PT, R21, RZ, PT, P0 ;  /* 0x000000ff1500720c */ /* 0x000fc60003f05300 */
[----:B------:R-:W0:Y:S01]  /*0bf0*/  LDC R15, c[0x0][0x600] ;  /* 0x00018000ff0f7b82 */ /* 0x000e220000000800 */
[-CC-:B-1----:R-:W-:Y:S02]  /*0c00*/  SHF.R.U64 R13, R8, R6.reuse, R5.reuse ;  /* 0x00000006080d7219 */ /* 0x182fe40000001205 */
[----:B------:R-:W-:-:S05]  /*0c10*/  SHF.R.U32.HI R0, RZ, R6, R5 ;  /* 0x00000006ff007219 */ /* 0x000fca0000011605 */
[----:B------:R-:W1:Y:S01]  /*0c20*/  LDC R14, c[0x0][0x648] ;  /* 0x00019200ff0e7b82 */ /* 0x000e620000000800 */
[-CC-:B--2---:R-:W-:Y:S02]  /*0c30*/  SHF.R.U64 R29, R13, R11.reuse, R0.reuse ;  /* 0x0000000b0d1d7219 */ /* 0x184fe40000001200 */
[----:B------:R-:W-:-:S05]  /*0c40*/  SHF.R.U32.HI R5, RZ, R11, R0 ;  /* 0x0000000bff057219 */ /* 0x000fca0000011600 */
[----:B------:R-:W2:Y:S01]  /*0c50*/  LDC R26, c[0x0][0x638] ;  /* 0x00018e00ff1a7b82 */ /* 0x000ea20000000800 */
[-CC-:B---3--:R-:W-:Y:S02]  /*0c60*/  SHF.R.U64 R24, R29, R12.reuse, R5.reuse ;  /* 0x0000000c1d187219 */ /* 0x188fe40000001205 */
[-C--:B------:R-:W-:Y:S02]  /*0c70*/  SHF.L.U32 R0, R9, R12.reuse, RZ ;  /* 0x0000000c09007219 */ /* 0x080fe400000006ff */
[----:B------:R-:W-:Y:S01]  /*0c80*/  SHF.R.U32.HI R5, RZ, R12, R5 ;  /* 0x0000000cff057219 */ /* 0x000fe20000011605 */
[----:B------:R-:W-:Y:S01]  /*0c90*/  IMAD.MOV.U32 R4, RZ, RZ, R24 ;  /* 0x000000ffff047224 */ /* 0x000fe200078e0018 */
[----:B------:R-:W-:Y:S01]  /*0ca0*/  LOP3.LUT R10, RZ, R0, RZ, 0x33, !PT ;  /* 0x00000000ff0a7212 */ /* 0x000fe200078e33ff */
[----:B------:R-:W3:Y:S01]  /*0cb0*/  LDC R27, c[0x0][0x610] ;  /* 0x00018400ff1b7b82 */ /* 0x000ee20000000800 */
[----:B------:R-:W-:Y:S05]  /*0cc0*/  @!P0 BRA `(.L_x_10) ;  /* 0x0000000000288947 */ /* 0x000fea0003800000 */
[----:B------:R-:W4:Y:S02]  /*0cd0*/  LDC R9, c[0x0][0x64c] ;  /* 0x00019300ff097b82 */ /* 0x000f240000000800 */
[----:B----4-:R-:W-:-:S05]  /*0ce0*/  IADD3 R9, P0, R24, R9, RZ ;  /* 0x0000000918097210 */ /* 0x010fca0007f1e0ff */
        /* <DEDUP_REMOVED lines=8> */
.L_x_10:
[----:B-1----:R-:W-:Y:S01]  /*0d70*/  SHF.R.U64 R4, R4, R14, R5 ;  /* 0x0000000e04047219 */ /* 0x002fe20000001205 */
[----:B0-----:R-:W-:Y:S01]  /*0d80*/  VIADD R6, R15, 0xffffffff ;  /* 0xffffffff0f067836 */ /* 0x001fe20000000000 */
[----:B------:R-:W-:Y:S02]  /*0d90*/  SHF.L.U32 R0, R25, R12, RZ ;  /* 0x0000000c19007219 */ /* 0x000fe400000006ff */
[----:B------:R-:W-:Y:S01]  /*0da0*/  LOP3.LUT R5, R29, R10, RZ, 0xc0, !PT ;  /* 0x0000000a1d057212 */ /* 0x000fe200078ec0ff */
[----:B------:R-:W-:Y:S01]  /*0db0*/  IMAD.MOV R7, RZ, RZ, -R4 ;  /* 0x000000ffff077224 */ /* 0x000fe200078e0a04 */
[----:B------:R-:W-:Y:S02]  /*0dc0*/  SEL R3, R3, R28, !P1 ;  /* 0x0000001c03037207 */ /* 0x000fe40004800000 */
[----:B------:R-:W-:Y:S01]  /*0dd0*/  LOP3.LUT R6, R13, R6, RZ, 0xc0, !PT ;  /* 0x000000060d067212 */ /* 0x000fe200078ec0ff */
[----:B------:R-:W-:Y:S02]  /*0de0*/  IMAD R4, R0, R4, R5 ;  /* 0x0000000400047224 */ /* 0x000fe400078e0205 */
[----:B--2---:R-:W-:-:S02]  /*0df0*/  IMAD R0, R7, R26, R24 ;  /* 0x0000001a07007224 */ /* 0x004fc400078e0218 */
[----:B---3--:R-:W-:Y:S02]  /*0e00*/  IMAD R3, R4, R27, R3 ;  /* 0x0000001b04037224 */ /* 0x008fe400078e0203 */
[----:B------:R-:W-:Y:S02]  /*0e10*/  IMAD R92, R0, R15, R6 ;  /* 0x0000000f005c7224 */ /* 0x000fe400078e0206 */
[----:B------:R-:W-:-:S03]  /*0e20*/  IMAD.MOV.U32 R4, RZ, RZ, 0x1 ;  /* 0x00000001ff047424 */ /* 0x000fc600078e00ff */
[----:B------:R-:W-:Y:S02]  /*0e30*/  SEL R93, R92, R3, !P1 ;  /* 0x000000035c5d7207 */ /* 0x000fe40004800000 */
[----:B------:R-:W-:Y:S02]  /*0e40*/  PRMT R0, R4, 0x7610, R0 ;  /* 0x0000761004007816 */ /* 0x000fe40000000000 */
[----:B------:R-:W-:-:S07]  /*0e50*/  SEL R92, R3, R92, !P1 ;  /* 0x0000005c035c7207 */ /* 0x000fce0004800000 */
.L_x_8:
[----:B------:R-:W-:-:S08]  /*0e60*/  NOP ;  /* 0x0000000000007918 */ /* 0x000fd00000000000 */
[----:B------:R-:W0:Y:S02]  /*0e70*/  USETMAXREG.TRY_ALLOC.CTAPOOL UP0, 0xe8 ;  /* 0x000000e8000079c8 */ /* 0x000e240008000600 */
[----:B0-----:R-:W-:-:S13]  /*0e80*/  PLOP3.LUT P0, PT, PT, PT, UP0, 0x80, 0x0 ;  /* 0x000000000000781c */ /* 0x001fda0003f0f008 */
[----:B------:R-:W-:Y:S05]  /*0e90*/  @!P0 BRA `(.L_x_8) ;  /* 0xfffffffc00f08947 */ /* 0x000fea000383ffff */
[----:B------:R-:W-:Y:S01]  /*0ea0*/  ULDC.64 UR4, c[0x0][0x598] ;  /* 0x0001660000047ab9 */ /* 0x000fe20000000a00 */
[----:B------:R-:W-:Y:S01]  /*0eb0*/  ULDC.64 UR36, c[0x0][0x208] ;  /* 0x0000820000247ab9 */ /* 0x000fe20000000a00 */
[----:B------:R-:W-:-:S04]  /*0ec0*/  ISETP.NE.U32.AND P0, PT, RZ, UR4, PT ;  /* 0x00000004ff007c0c */ /* 0x000fc8000bf05070 */
[----:B------:R-:W-:-:S13]  /*0ed0*/  ISETP.NE.AND.EX P0, PT, RZ, UR5, PT, P0 ;  /* 0x00000005ff007c0c */ /* 0x000fda000bf05300 */
[----:B------:R-:W-:Y:S05]  /*0ee0*/  @!P0 BRA `(.L_x_11) ;  /* 0x00000000001c8947 */ /* 0x000fea0003800000 */
[----:B------:R-:W0:Y:S02]  /*0ef0*/  LDC.64 R4, c[0x0][0x598] ;  /* 0x00016600ff047b82 */ /* 0x000e240000000a00 */
[----:B0-----:R-:W2:Y:S02]  /*0f00*/  LDG.E.64 R4, desc[UR36][R4.64] ;  /* 0x0000002404047981 */ /* 0x001ea4000c1e1b00 */
[----:B--2---:R-:W-:-:S04]  /*0f10*/  ISETP.NE.U32.AND P0, PT, R4, RZ, PT ;  /* 0x000000ff0400720c */ /* 0x004fc80003f05070 */
[----:B------:R-:W-:-:S13]  /*0f20*/  ISETP.NE.AND.EX P0, PT, R5, RZ, PT, P0 ;  /* 0x000000ff0500720c */ /* 0x000fda0003f05300 */
[----:B------:R-:W-:Y:S05]  /*0f30*/  @!P0 BRA `(.L_x_11) ;  /* 0x0000000000088947 */ /* 0x000fea0003800000 */
[----:B------:R0:W5:Y:S01]  /*0f40*/  LD.E R88, desc[UR36][R4.64] ;  /* 0x0000002404587980 */ /* 0x000162000c101900 */
[----:B------:R-:W-:Y:S05]  /*0f50*/  BRA `(.L_x_12) ;  /* 0x0000000000247947 */ /* 0x000fea0003800000 */
.L_x_11:
[----:B------:R-:W-:Y:S02]  /*0f60*/  ULDC.64 UR4, c[0x0][0x588] ;  /* 0x0001620000047ab9 */ /* 0x000fe40000000a00 */
[----:B------:R-:W-:-:S04]  /*0f70*/  ISETP.NE.U32.AND P0, PT, RZ, UR4, PT ;  /* 0x00000004ff007c0c */ /* 0x000fc8000bf05070 */
[----:B------:R-:W-:-:S13]  /*0f80*/  ISETP.NE.AND.EX P0, PT, RZ, UR5, PT, P0 ;  /* 0x00000005ff007c0c */ /* 0x000fda000bf05300 */
[----:B------:R-:W-:Y:S05]  /*0f90*/  @!P0 BRA `(.L_x_13) ;  /* 0x00000000000c8947 */ /* 0x000fea0003800000 */
[----:B------:R-:W0:Y:S02]  /*0fa0*/  LDC.64 R88, c[0x0][0x588] ;  /* 0x00016200ff587b82 */ /* 0x000e240000000a00 */
[----:B0-----:R1:W5:Y:S01]  /*0fb0*/  LDG.E R88, desc[UR36][R88.64] ;  /* 0x0000002458587981 */ /* 0x001362000c1e1900 */
[----:B------:R-:W-:Y:S05]  /*0fc0*/  BRA `(.L_x_12) ;  /* 0x0000000000087947 */ /* 0x000fea0003800000 */
.L_x_13:
[----:B------:R-:W-:Y:S02]  /*0fd0*/  ULDC UR4, c[0x0][0x580] ;  /* 0x0001600000047ab9 */ /* 0x000fe40000000800 */
[----:B------:R-:W-:-:S07]  /*0fe0*/  IMAD.U32 R88, RZ, RZ, UR4 ;  /* 0x00000004ff587e24 */ /* 0x000fce000f8e00ff */
.L_x_12:
[----:B------:R-:W-:Y:S02]  /*0ff0*/  ULDC.64 UR4, c[0x0][0x5a0] ;  /* 0x0001680000047ab9 */ /* 0x000fe40000000a00 */
[----:B------:R-:W-:-:S04]  /*1000*/  ISETP.NE.U32.AND P0, PT, RZ, UR4, PT ;  /* 0x00000004ff007c0c */ /* 0x000fc8000bf05070 */
[----:B------:R-:W-:-:S13]  /*1010*/  ISETP.NE.AND.EX P0, PT, RZ, UR5, PT, P0 ;  /* 0x00000005ff007c0c */ /* 0x000fda000bf05300 */
[----:B------:R-:W-:Y:S05]  /*1020*/  @!P0 BRA `(.L_x_14) ;  /* 0x00000000001c8947 */ /* 0x000fea0003800000 */
[----:B0-----:R-:W0:Y:S02]  /*1030*/  LDC.64 R4, c[0x0][0x5a0] ;  /* 0x00016800ff047b82 */ /* 0x001e240000000a00 */
[----:B0-----:R-:W2:Y:S02]  /*1040*/  LDG.E.64 R4, desc[UR36][R4.64] ;  /* 0x0000002404047981 */ /* 0x001ea4000c1e1b00 */
[----:B--2---:R-:W-:-:S04]  /*1050*/  ISETP.NE.U32.AND P0, PT, R4, RZ, PT ;  /* 0x000000ff0400720c */ /* 0x004fc80003f05070 */
[----:B------:R-:W-:-:S13]  /*1060*/  ISETP.NE.AND.EX P0, PT, R5, RZ, PT, P0 ;  /* 0x000000ff0500720c */ /* 0x000fda0003f05300 */
[----:B------:R-:W-:Y:S05]  /*1070*/  @!P0 BRA `(.L_x_14) ;  /* 0x0000000000088947 */ /* 0x000fea0003800000 */
[----:B-1----:R0:W5:Y:S01]  /*1080*/  LD.E R89, desc[UR36][R4.64] ;  /* 0x0000002404597980 */ /* 0x002162000c101900 */
[----:B------:R-:W-:Y:S05]  /*1090*/  BRA `(.L_x_15) ;  /* 0x0000000000247947 */ /* 0x000fea0003800000 */
.L_x_14:
[----:B------:R-:W-:Y:S02]  /*10a0*/  ULDC.64 UR4, c[0x0][0x590] ;  /* 0x0001640000047ab9 */ /* 0x000fe40000000a00 */
[----:B------:R-:W-:-:S04]  /*10b0*/  ISETP.NE.U32.AND P0, PT, RZ, UR4, PT ;  /* 0x00000004ff007c0c */ /* 0x000fc8000bf05070 */
[----:B------:R-:W-:-:S13]  /*10c0*/  ISETP.NE.AND.EX P0, PT, RZ, UR5, PT, P0 ;  /* 0x00000005ff007c0c */ /* 0x000fda000bf05300 */
[----:B------:R-:W-:Y:S05]  /*10d0*/  @!P0 BRA `(.L_x_16) ;  /* 0x00000000000c8947 */ /* 0x000fea0003800000 */
[----:B0-----:R-:W1:Y:S02]  /*10e0*/  LDC.64 R4, c[0x0][0x590] ;  /* 0x00016400ff047b82 */ /* 0x001e640000000a00 */
[----:B-1----:R1:W5:Y:S01]  /*10f0*/  LDG.E R89, desc[UR36][R4.64] ;  /* 0x0000002404597981 */ /* 0x002362000c1e1900 */
[----:B------:R-:W-:Y:S05]  /*1100*/  BRA `(.L_x_15) ;  /* 0x0000000000087947 */ /* 0x000fea0003800000 */
.L_x_16:
[----:B------:R-:W-:Y:S02]  /*1110*/  ULDC UR4, c[0x0][0x584] ;  /* 0x0001610000047ab9 */ /* 0x000fe40000000800 */
[----:B-1----:R-:W-:-:S07]  /*1120*/  IMAD.U32 R89, RZ, RZ, UR4 ;  /* 0x00000004ff597e24 */ /* 0x002fce000f8e00ff */
.L_x_15:
[----:B------:R-:W-:-:S13]  /*1130*/  LOP3.LUT P0, RZ, R0, 0xff, RZ, 0xc0, !PT ;  /* 0x000000ff00ff7812 */ /* 0x000fda000780c0ff */
[----:B------:R-:W-:Y:S05]  /*1140*/  @!P0 EXIT ;  /* 0x000000000000894d */ /* 0x000fea0003800000 */
[----:B------:R-:W-:Y:S01]  /*1150*/  ULDC UR4, c[0x0][0x28c] ;  /* 0x0000a30000047ab9 */ /* 0x000fe20000000800 */
[----:B------:R-:W-:Y:S01]  /*1160*/  UMOV UR38, URZ ;  /* 0x0000003f00267c82 */ /* 0x000fe20008000000 */
[----:B------:R-:W-:Y:S01]  /*1170*/  UIADD3 UR4, UR4, 0x3f, URZ ;  /* 0x0000003f04047890 */ /* 0x000fe2000fffe03f */
[----:B------:R-:W-:-:S03]  /*1180*/  UMOV UR39, URZ ;  /* 0x0000003f00277c82 */ /* 0x000fc60008000000 */
[----:B------:R-:W-:-:S04]  /*1190*/  USHF.R.S32.HI UR5, URZ, 0x1f, UR4 ;  /* 0x0000001f3f057899 */ /* 0x000fc80008011404 */
[----:B------:R-:W-:-:S04]  /*11a0*/  ULEA.HI UR5, UR5, UR4, URZ, 0x6 ;  /* 0x0000000405057291 */ /* 0x000fc8000f8f303f */
[----:B------:R-:W-:-:S12]  /*11b0*/  USHF.R.S32.HI UR40, URZ, 0x6, UR5 ;  /* 0x000000063f287899 */ /* 0x000fd80008011405 */
.L_x_168:
[----:B------:R-:W-:Y:S01]  /*11c0*/  LOP3.LUT R0, R18, 0x80, RZ, 0xc0, !PT ;  /* 0x0000008012007812 */ /* 0x000fe200078ec0ff */
[----:B------:R-:W2:Y:S01]  /*11d0*/  S2UR UR7, SR_CgaCtaId ;  /* 0x00000000000779c3 */ /* 0x000ea20000008800 */
[----:B------:R-:W-:Y:S02]  /*11e0*/  UMOV UR6, 0x400 ;  /* 0x0000040000067882 */ /* 0x000fe40000000000 */
[----:B------:R-:W-:-:S06]  /*11f0*/  SHF.R.U32.HI R0, RZ, 0x7, R0 ;  /* 0x00000007ff007819 */ /* 0x000fcc0000011600 */
[----:B------:R-:W3:Y:S01]  /*1200*/  SHFL.IDX PT, R0, R0, RZ, 0x1f ;  /* 0x00001fff00007589 */ /* 0x000ee200000e0000 */
[----:B--2---:R-:W-:Y:S01]  /*1210*/  ULEA UR6, UR7, UR6, 0x18 ;  /* 0x0000000607067291 */ /* 0x004fe2000f8ec03f */
[----:B---3--:R-:W-:-:S13]  /*1220*/  R2UR UR4, R0 ;  /* 0x00000000000472ca */ /* 0x008fda00000e0000 */
[----:B------:R-:W-:-:S04]  /*1230*/  ULEA.HI UR5, UR4, UR4, URZ, 0x1 ;  /* 0x0000000404057291 */ /* 0x000fc8000f8f083f */
[----:B------:R-:W-:-:S04]  /*1240*/  ULOP3.LUT UR5, UR5, 0xffffe, URZ, 0xc0, !UPT ;  /* 0x000ffffe05057892 */ /* 0x000fc8000f8ec03f */
[----:B------:R-:W-:-:S03]  /*1250*/  UIADD3 UR5, UR4, -UR5, URZ ;  /* 0x8000000504057290 */ /* 0x000fc6000fffe03f */
[----:B------:R-:W-:Y:S01]  /*1260*/  ULDC UR4, c[0x0][0x28c] ;  /* 0x0000a30000047ab9 */ /* 0x000fe20000000800 */
[----:B------:R-:W-:Y:S01]  /*1270*/  ULEA UR5, UR5, UR6, 0xc ;  /* 0x0000000605057291 */ /* 0x000fe2000f8e603f */
[----:B------:R-:W-:-:S03]  /*1280*/  ISETP.LT.AND P0, PT, RZ, UR4, PT ;  /* 0x00000004ff007c0c */ /* 0x000fc6000bf01270 */
[----:B------:R-:W-:-:S04]  /*1290*/  UIADD3 UR5, UR5, 0x100, URZ ;  /* 0x0000010005057890 */ /* 0x000fc8000fffe03f */
[----:B------:R-:W-:-:S04]  /*12a0*/  USHF.R.U32.HI UR5, URZ, 0x4, UR5 ;  /* 0x000000043f057899 */ /* 0x000fc80008011605 */
[----:B------:R-:W-:Y:S02]  /*12b0*/  ULOP3.LUT UR41, UR5, 0x3fff, URZ, 0xc0, !UPT ;  /* 0x00003fff05297892 */ /* 0x000fe4000f8ec03f */
[----:B01--4-:R-:W-:Y:S10]  /*12c0*/  @P0 BRA `(.L_x_17) ;  /* 0x0000000000400947 */ /* 0x013ff40003800000 */
[----:B------:R-:W-:Y:S01]  /*12d0*/  MOV R0, 0x0 ;  /* 0x0000000000007802 */ /* 0x000fe20000000f00 */
[----:B------:R-:W-:Y:S01]  /*12e0*/  ULDC.64 UR4, c[0x4][0x68] ;  /* 0x01001a0000047ab9 */ /* 0x000fe20000000a00 */
[----:B------:R-:W-:Y:S01]  /*12f0*/  ULDC.64 UR6, c[0x4][0x8] ;  /* 0x0100020000067ab9 */ /* 0x000fe20000000a00 */
[----:B01----:R-:W-:Y:S01]  /*1300*/  IMAD.U32 R4, RZ, RZ, UR4 ;  /* 0x00000004ff047e24 */ /* 0x003fe2000f8e00ff */
[----:B------:R0:W1:Y:S01]  /*1310*/  LDC.64 R14, c[0x4][R0] ;  /* 0x01000000000e7b82 */ /* 0x0000620000000a00 */
[----:B------:R-:W-:Y:S01]  /*1320*/  IMAD.U32 R5, RZ, RZ, UR5 ;  /* 0x00000005ff057e24 */ /* 0x000fe2000f8e00ff */
[----:B------:R-:W-:Y:S01]  /*1330*/  ULDC.64 UR4, c[0x4][0x70] ;  /* 0x01001c0000047ab9 */ /* 0x000fe20000000a00 */
[----:B------:R-:W-:Y:S02]  /*1340*/  IMAD.U32 R10, RZ, RZ, UR6 ;  /* 0x00000006ff0a7e24 */ /* 0x000fe4000f8e00ff */
[----:B------:R-:W-:Y:S02]  /*1350*/  IMAD.U32 R6, RZ, RZ, UR4 ;  /* 0x00000004ff067e24 */ /* 0x000fe4000f8e00ff */
[----:B------:R-:W-:-:S02]  /*1360*/  IMAD.U32 R7, RZ, RZ, UR5 ;  /* 0x00000005ff077e24 */ /* 0x000fc4000f8e00ff */
[----:B------:R-:W-:Y:S02]  /*1370*/  IMAD.U32 R11, RZ, RZ, UR7 ;  /* 0x00000007ff0b7e24 */ /* 0x000fe4000f8e00ff */
[----:B------:R-:W-:Y:S02]  /*1380*/  IMAD.MOV.U32 R8, RZ, RZ, 0x1e1 ;  /* 0x000001e1ff087424 */ /* 0x000fe400078e00ff */
[----:B------:R-:W-:Y:S02]  /*1390*/  IMAD.MOV.U32 R12, RZ, RZ, 0x1 ;  /* 0x00000001ff0c7424 */ /* 0x000fe400078e00ff */
[----:B0-----:R-:W-:-:S07]  /*13a0*/  IMAD.MOV.U32 R13, RZ, RZ, RZ ;  /* 0x000000ffff0d7224 */ /* 0x001fce00078e00ff */
[----:B------:R-:W-:-:S07]  /*13b0*/  LEPC R20, `(.L_x_17) ;  /* 0x000000001014794e */ /* 0x000fce0000000000 */
[----:B-1---5:R-:W-:Y:S05]  /*13c0*/  CALL.ABS.NOINC R14 ;  /* 0x000000000e007343 */ /* 0x022fea0003c00000 */
.L_x_17:
[----:B------:R-:W-:-:S04]  /*13d0*/  LOP3.LUT R0, R19, 0x1, RZ, 0xfc, !PT ;  /* 0x0000000113007812 */ /* 0x000fc800078efcff */
[----:B------:R-:W-:-:S13]  /*13e0*/  ISETP.NE.AND P0, PT, R0, 0x3, PT ;  /* 0x000000030000780c */ /* 0x000fda0003f05270 */
[----:B------:R-:W-:Y:S05]  /*13f0*/  @!P0 BRA `(.L_x_18) ;  /* 0x0000000000048947 */ /* 0x000fea0003800000 */
[----:B------:R-:W-:Y:S01]  /*1400*/  BPT.TRAP 0x1 ;  /* 0x000000040000795c */ /* 0x000fe20000300000 */
.L_x_18:
[----:B------:R-:W2:Y:S01]  /*1410*/  S2UR UR5, SR_CgaCtaId ;  /* 0x00000000000579c3 */ /* 0x000ea20000008800 */
[----:B------:R-:W-:Y:S01]  /*1420*/  UMOV UR4, 0x400 ;  /* 0x0000040000047882 */ /* 0x000fe20000000000 */
[----:B------:R-:W-:Y:S02]  /*1430*/  IMAD.U32 R0, RZ, RZ, UR38 ;  /* 0x00000026ff007e24 */ /* 0x000fe4000f8e00ff */
[----:B------:R-:W-:-:S03]  /*1440*/  IMAD.U32 R3, RZ, RZ, UR39 ;  /* 0x00000027ff037e24 */ /* 0x000fc6000f8e00ff */
[----:B------:R-:W-:Y:S01]  /*1450*/  SHF.L.U32 R0, R0, 0x1f, RZ ;  /* 0x0000001f00007819 */ /* 0x000fe200000006ff */
[----:B--2---:R-:W-:-:S06]  /*1460*/  ULEA UR4, UR5, UR4, 0x18 ;  /* 0x0000000405047291 */ /* 0x004fcc000f8ec03f */
[----:B------:R-:W-:-:S04]  /*1470*/  IMAD.U32 R6, RZ, RZ, UR4 ;  /* 0x00000004ff067e24 */ /* 0x000fc8000f8e00ff */
[----:B------:R-:W-:-:S04]  /*1480*/  IMAD R3, R3, 0x8, R6 ;  /* 0x0000000803037824 */ /* 0x000fc800078e0206 */
[----:B------:R2:W3:Y:S01]  /*1490*/  SYNCS.PHASECHK.TRANS64.TRYWAIT P1, [R3+URZ], R0 ;  /* 0x00000000030075a7 */ /* 0x0004e2000802017f */
[----:B------:R-:W-:Y:S05]  /*14a0*/  @!P0 BRA `(.L_x_19) ;  /* 0x0000000000048947 */ /* 0x000fea0003800000 */
[----:B------:R-:W-:Y:S01]  /*14b0*/  BPT.TRAP 0x1 ;  /* 0x000000040000795c */ /* 0x000fe20000300000 */
.L_x_19:
[----:B---3--:R-:W-:Y:S05]  /*14c0*/  @P1 BRA `(.L_x_20) ;  /* 0x0000000000081947 */ /* 0x008fea0003800000 */
[----:B------:R-:W3:Y:S02]  /*14d0*/  SYNCS.PHASECHK.TRANS64.TRYWAIT P1, [R3+URZ], R0 ;  /* 0x00000000030075a7 */ /* 0x000ee4000802017f */
[----:B---3--:R-:W-:Y:S05]  /*14e0*/  @!P1 BRA `(.L_x_21) ;  /* 0x0000005400f09947 */ /* 0x008fea0003800000 */
.L_x_20:
[----:B------:R-:W-:-:S04]  /*14f0*/  UISETP.LT.AND UP0, UPT, UR40, 0x1, UPT ;  /* 0x000000012800788c */ /* 0x000fc8000bf01270 */
[----:B------:R-:W-:-:S06]  /*1500*/  USEL UR4, UR40, 0x1, UP0 ;  /* 0x0000000128047887 */ /* 0x000fcc0008000000 */
[----:B--23--:R-:W-:Y:S01]  /*1510*/  IMAD.U32 R0, RZ, RZ, UR4 ;  /* 0x00000004ff007e24 */ /* 0x00cfe2000f8e00ff */
[----:B------:R-:W-:Y:S05]  /*1520*/  WARPSYNC.ALL ;  /* 0x0000000000007948 */ /* 0x000fea0003800000 */
[----:B------:R-:W-:-:S04]  /*1530*/  IADD3 R0, -R0, UR40, RZ ;  /* 0x0000002800007c10 */ /* 0x000fc8000fffe1ff */
[----:B------:R-:W-:Y:S02]  /*1540*/  ISETP.GE.AND P1, PT, R0, 0x1, PT ;  /* 0x000000010000780c */ /* 0x000fe40003f26270 */
[----:B------:R-:W-:Y:S01]  /*1550*/  R2UR UR4, R6 ;  /* 0x00000000060472ca */ /* 0x000fe200000e0000 */
[----:B------:R-:W-:Y:S01]  /*1560*/  ULOP3.LUT UR41, UR41, 0x10000, URZ, 0xfc, !UPT ;  /* 0x0001000029297892 */ /* 0x000fe2000f8efc3f */
[----:B------:R-:W-:Y:S01]  /*1570*/  WARPGROUP.ARRIVE ;  /* 0x00000000000079c5 */ /* 0x000fe20000000000 */
[----:B------:R-:W-:Y:S01]  /*1580*/  UMOV UR5, 0x80000020 ;  /* 0x8000002000057882 */ /* 0x000fe20000000000 */
[----:B------:R-:W-:-:S09]  /*1590*/  UMOV UR7, 0x80000020 ;  /* 0x8000002000077882 */ /* 0x000fd20000000000 */
[----:B------:R-:W-:-:S04]  /*15a0*/  UIADD3 UR4, UR4, 0x6100, URZ ;  /* 0x0000610004047890 */ /* 0x000fc8000fffe03f */
[----:B------:R-:W-:-:S04]  /*15b0*/  USHF.R.U32.HI UR4, URZ, 0x4, UR4 ;  /* 0x000000043f047899 */ /* 0x000fc80008011604 */
[----:B------:R-:W-:-:S04]  /*15c0*/  ULOP3.LUT UR4, UR4, 0x3fff, URZ, 0xc0, !UPT ;  /* 0x00003fff04047892 */ /* 0x000fc8000f8ec03f */
[----:B------:R-:W-:Y:S02]  /*15d0*/  ULOP3.LUT UR9, UR4, 0x10000, URZ, 0xfc, !UPT ;  /* 0x0001000004097892 */ /* 0x000fe4000f8efc3f */
[----:B------:R-:W-:Y:S02]  /*15e0*/  ULEA UR4, UR39, UR41, 0x9 ;  /* 0x0000002927047291 */ /* 0x000fe4000f8e483f */
[----:B------:R-:W-:-:S09]  /*15f0*/  ULEA UR6, UR39, UR9, 0x9 ;  /* 0x0000000927067291 */ /* 0x000fd2000f8e483f */
[----:B------:R-:W-:Y:S01]  /*1600*/  IGMMA.64x128x32.S8.S8 R24, gdesc[UR4], RZ, !UPT, gsb0 ;  /* 0x03600000041879f1 */ /* 0x000fe2000c0410ff */
[----:B------:R-:W-:Y:S02]  /*1610*/  UIADD3 UR4, UR4, 0x2, URZ ;  /* 0x0000000204047890 */ /* 0x000fe4000fffe03f */
[----:B------:R-:W-:Y:S01]  /*1620*/  UIADD3 UR6, UR6, 0x2, URZ ;  /* 0x0000000206067890 */ /* 0x000fe2000fffe03f */
[----:B------:R-:W-:Y:S01]  /*1630*/  UMOV UR5, 0x80000020 ;  /* 0x8000002000057882 */ /* 0x000fe20000000000 */
[----:B------:R-:W-:Y:S01]  /*1640*/  UMOV UR7, 0x80000020 ;  /* 0x8000002000077882 */ /* 0x000fe20000000000 */
[----:B------:R-:W-:Y:S02]  /*1650*/  WARPGROUP.DEPBAR.LE gsb0, 0x0 ;  /* 0x00008000000079c5 */ /* 0x000fe40000010000 */
[----:B------:R-:W-:-:S06]  /*1660*/  WARPGROUP.ARRIVE ;  /* 0x00000000000079c5 */ /* 0x000fcc0000000000 */
[----:B------:R-:W-:Y:S03]  /*1670*/  IGMMA.64x128x32.S8.S8 R24, gdesc[UR4], R24, gsb0 ;  /* 0x03600000041879f1 */ /* 0x000fe60008041018 */
[----:B------:R-:W-:Y:S02]  /*1680*/  WARPGROUP.DEPBAR.LE gsb0, 0x0 ;  /* 0x00008000000079c5 */ /* 0x000fe40000010000 */
[----:B------:R-:W-:Y:S05]  /*1690*/  @!P1 BRA `(.L_x_22) ;  /* 0x0000000000e49947 */ /* 0x000fea0003800000 */
[----:B------:R-:W-:Y:S02]  /*16a0*/  UIADD3 UR4, UR39, 0x1, URZ ;  /* 0x0000000127047890 */ /* 0x000fe4000fffe03f */
[----:B------:R-:W-:Y:S02]  /*16b0*/  IMAD.U32 R3, RZ, RZ, UR39 ;  /* 0x00000027ff037e24 */ /* 0x000fe4000f8e00ff */
[----:B------:R-:W-:-:S04]  /*16c0*/  UISETP.NE.AND UP0, UPT, UR4, 0x3, UPT ;  /* 0x000000030400788c */ /* 0x000fc8000bf05270 */
[----:B------:R-:W-:Y:S02]  /*16d0*/  USEL UR5, URZ, 0x1, UP0 ;  /* 0x000000013f057887 */ /* 0x000fe40008000000 */
[----:B------:R-:W-:Y:S02]  /*16e0*/  USEL UR8, UR4, URZ, UP0 ;  /* 0x0000003f04087287 */ /* 0x000fe40008000000 */
[----:B------:R-:W-:-:S06]  /*16f0*/  ULOP3.LUT UR5, UR38, UR5, URZ, 0x3c, !UPT ;  /* 0x0000000526057292 */ /* 0x000fcc000f8e3c3f */
[----:B------:R-:W-:-:S07]  /*1700*/  IMAD.U32 R7, RZ, RZ, UR5 ;  /* 0x00000005ff077e24 */ /* 0x000fce000f8e00ff */
.L_x_29:
[----:B------:R-:W-:Y:S05]  /*1710*/  @!P0 BRA `(.L_x_23) ;  /* 0x0000000000048947 */ /* 0x000fea0003800000 */
[----:B------:R-:W-:Y:S01]  /*1720*/  BPT.TRAP 0x1 ;  /* 0x000000040000795c */ /* 0x000fe20000300000 */
.L_x_23:
[----:B------:R-:W2:Y:S01]  /*1730*/  S2UR UR5, SR_CgaCtaId ;  /* 0x00000000000579c3 */ /* 0x000ea20000008800 */
[----:B------:R-:W-:Y:S01]  /*1740*/  UMOV UR4, 0x400 ;  /* 0x0000040000047882 */ /* 0x000fe20000000000 */
[----:B01----:R-:W-:Y:S01]  /*1750*/  IMAD.U32 R5, RZ, RZ, UR8 ;  /* 0x00000008ff057e24 */ /* 0x003fe2000f8e00ff */
[----:B------:R-:W-:Y:S01]  /*1760*/  SHF.L.U32 R4, R7, 0x1f, RZ ;  /* 0x0000001f07047819 */ /* 0x000fe200000006ff */
[----:B--2---:R-:W-:-:S06]  /*1770*/  ULEA UR4, UR5, UR4, 0x18 ;  /* 0x0000000405047291 */ /* 0x004fcc000f8ec03f */
[----:B------:R-:W-:-:S04]  /*1780*/  IMAD.U32 R6, RZ, RZ, UR4 ;  /* 0x00000004ff067e24 */ /* 0x000fc8000f8e00ff */
[----:B------:R-:W-:-:S04]  /*1790*/  IMAD R5, R5, 0x8, R6 ;  /* 0x0000000805057824 */ /* 0x000fc800078e0206 */
[----:B------:R0:W1:Y:S01]  /*17a0*/  SYNCS.PHASECHK.TRANS64.TRYWAIT P1, [R5+URZ], R4 ;  /* 0x00000004050075a7 */ /* 0x000062000802017f */
[----:B------:R-:W-:Y:S05]  /*17b0*/  @!P0 BRA `(.L_x_24) ;  /* 0x0000000000048947 */ /* 0x000fea0003800000 */
[----:B------:R-:W-:Y:S01]  /*17c0*/  BPT.TRAP 0x1 ;  /* 0x000000040000795c */ /* 0x000fe20000300000 */
.L_x_24:
[----:B-1----:R-:W-:Y:S05]  /*17d0*/  @P1 BRA `(.L_x_25) ;  /* 0x0000000000081947 */ /* 0x002fea0003800000 */
[----:B------:R-:W1:Y:S02]  /*17e0*/  SYNCS.PHASECHK.TRANS64.TRYWAIT P1, [R5+URZ], R4 ;  /* 0x00000004050075a7 */ /* 0x000e64000802017f */
[----:B-1----:R-:W-:Y:S05]  /*17f0*/  @!P1 BRA `(.L_x_26) ;  /* 0x0000005400409947 */ /* 0x002fea0003800000 */
.L_x_25:
[----:B------:R-:W-:Y:S01]  /*1800*/  ULEA UR4, UR8, UR41, 0x9 ;  /* 0x0000002908047291 */ /* 0x000fe2000f8e483f */
[----:B------:R-:W-:Y:S01]  /*1810*/  WARPGROUP.ARRIVE ;  /* 0x00000000000079c5 */ /* 0x000fe20000000000 */
[----:B------:R-:W-:Y:S01]  /*1820*/  ULEA UR6, UR8, UR9, 0x9 ;  /* 0x0000000908067291 */ /* 0x000fe2000f8e483f */
[----:B------:R-:W-:Y:S01]  /*1830*/  UMOV UR5, 0x80000020 ;  /* 0x8000002000057882 */ /* 0x000fe20000000000 */
[----:B------:R-:W-:-:S07]  /*1840*/  UMOV UR7, 0x80000020 ;  /* 0x8000002000077882 */ /* 0x000fce0000000000 */
[----:B------:R-:W-:Y:S01]  /*1850*/  IGMMA.64x128x32.S8.S8 R24, gdesc[UR4], R24, gsb0 ;  /* 0x03600000041879f1 */ /* 0x000fe20008041018 */
        /* <DEDUP_REMOVED lines=9> */
[----:B------:R-:W-:Y:S01]  /*18f0*/  BPT.TRAP 0x1 ;  /* 0x000000040000795c */ /* 0x000fe20000300000 */
.L_x_27:
[----:B------:R-:W-:-:S13]  /*1900*/  ISETP.NE.AND P1, PT, R23, RZ, PT ;  /* 0x000000ff1700720c */ /* 0x000fda0003f25270 */
[----:B01----:R-:W-:-:S04]  /*1910*/  @P1 IMAD R4, R3, 0x8, R6 ;  /* 0x0000000803041824 */ /* 0x003fc800078e0206 */
[----:B------:R-:W-:-:S05]  /*1920*/  @P1 VIADD R5, R4, 0x18 ;  /* 0x0000001804051836 */ /* 0x000fca0000000000 */
[----:B------:R-:W-:-:S04]  /*1930*/  @P1 PRMT R5, R22, 0x654, R5 ;  /* 0x0000065416051816 */ /* 0x000fc80000000005 */
[----:B------:R0:W-:Y:S01]  /*1940*/  @P1 SYNCS.ARRIVE.TRANS64.RED.A1T0 RZ, [R5+URZ], RZ ;  /* 0x000000ff05ff19a7 */ /* 0x0001e2000810043f */
[----:B------:R-:W-:-:S13]  /*1950*/  ISETP.GT.U32.AND P1, PT, R19, 0x1, PT ;  /* 0x000000011300780c */ /* 0x000fda0003f24070 */
[----:B0-----:R-:W-:Y:S05]  /*1960*/  @P1 BRA `(.L_x_28) ;  /* 0x0000000000041947 */ /* 0x001fea0003800000 */
[----:B------:R-:W-:Y:S01]  /*1970*/  BPT.TRAP 0x1 ;  /* 0x000000040000795c */ /* 0x000fe20000300000 */
.L_x_28:
[----:B------:R-:W-:Y:S01]  /*1980*/  UIADD3 UR8, UR8, 0x1, URZ ;  /* 0x0000000108087890 */ /* 0x000fe2000fffe03f */
[C---:B------:R-:W-:Y:S01]  /*1990*/  ISETP.GT.AND P2, PT, R0.reuse, 0x1, PT ;  /* 0x000000010000780c */ /* 0x040fe20003f44270 */
[----:B------:R-:W-:Y:S02]  /*19a0*/  VIADD R3, R3, 0x1 ;  /* 0x0000000103037836 */ /* 0x000fe40000000000 */
[----:B------:R-:W-:Y:S01]  /*19b0*/  UISETP.NE.AND UP0, UPT, UR8, 0x3, UPT ;  /* 0x000000030800788c */ /* 0x000fe2000bf05270 */
[----:B------:R-:W-:Y:S02]  /*19c0*/  VIADD R0, R0, 0xffffffff ;  /* 0xffffffff00007836 */ /* 0x000fe40000000000 */
[C---:B------:R-:W-:Y:S01]  /*19d0*/  ISETP.NE.AND P1, PT, R3.reuse, 0x3, PT ;  /* 0x000000030300780c */ /* 0x040fe20003f25270 */
[----:B------:R-:W-:Y:S02]  /*19e0*/  USEL UR4, URZ, 0x1, UP0 ;  /* 0x000000013f047887 */ /* 0x000fe40008000000 */
[----:B------:R-:W-:Y:S01]  /*19f0*/  USEL UR8, UR8, URZ, UP0 ;  /* 0x0000003f08087287 */ /* 0x000fe20008000000 */
[----:B------:R-:W-:-:S03]  /*1a00*/  SEL R3, R3, RZ, P1 ;  /* 0x000000ff03037207 */ /* 0x000fc60000800000 */
[----:B------:R-:W-:Y:S01]  /*1a10*/  LOP3.LUT R7, R7, UR4, RZ, 0x3c, !PT ;  /* 0x0000000407077c12 */ /* 0x000fe2000f8e3cff */
[----:B------:R-:W-:Y:S07]  /*1a20*/  @P2 BRA `(.L_x_29) ;  /* 0xfffffffc00382947 */ /* 0x000fee000383ffff */
.L_x_22:
[----:B------:R-:W2:Y:S02]  /*1a30*/  LDC R0, c[0x0][0x28c] ;  /* 0x0000a300ff007b82 */ /* 0x000ea40000000800 */
[----:B--2---:R-:W-:-:S13]  /*1a40*/  ISETP.GE.AND P1, PT, R0, 0x1, PT ;  /* 0x000000010000780c */ /* 0x004fda0003f26270 */
[----:B------:R-:W-:Y:S05]  /*1a50*/  @!P1 BRA `(.L_x_30) ;  /* 0x0000000000509947 */ /* 0x000fea0003800000 */
[----:B------:R-:W-:Y:S05]  /*1a60*/  @!P0 BRA `(.L_x_31) ;  /* 0x0000000000048947 */ /* 0x000fea0003800000 */
[----:B------:R-:W-:Y:S01]  /*1a70*/  BPT.TRAP 0x1 ;  /* 0x000000040000795c */ /* 0x000fe20000300000 */
.L_x_31:
[----:B------:R-:W-:Y:S01]  /*1a80*/  ISETP.NE.AND P0, PT, R23, RZ, PT ;  /* 0x000000ff1700720c */ /* 0x000fe20003f05270 */
[----:B------:R-:W-:Y:S01]  /*1a90*/  BSSY B0, `(.L_x_32) ;  /* 0x000000e000007945 */ /* 0x000fe20003800000 */
[----:B------:R-:W-:-:S11]  /*1aa0*/  ISETP.GT.U32.AND P1, PT, R19, 0x1, PT ;  /* 0x000000011300780c */ /* 0x000fd60003f24070 */
[----:B------:R-:W-:Y:S05]  /*1ab0*/  @!P0 BRA `(.L_x_33) ;  /* 0x00000000002c8947 */ /* 0x000fea0003800000 */
[----:B------:R-:W-:-:S04]  /*1ac0*/  UISETP.LT.AND UP0, UPT, UR40, 0x1, UPT ;  /* 0x000000012800788c */ /* 0x000fc8000bf01270 */
[----:B------:R-:W-:-:S04]  /*1ad0*/  USEL UR6, UR40, 0x1, UP0 ;  /* 0x0000000128067887 */ /* 0x000fc80008000000 */
[----:B------:R-:W-:-:S04]  /*1ae0*/  UIADD3 UR6, UR39, UR40, -UR6 ;  /* 0x0000002827067290 */ /* 0x000fc8000fffe806 */
[----:B------:R-:W-:-:S04]  /*1af0*/  UIMAD.WIDE.U32 UR4, UR6, -0x55555555, URZ ;  /* 0xaaaaaaab060478a5 */ /* 0x000fc8000f8e003f */
[----:B------:R-:W-:-:S04]  /*1b00*/  USHF.R.U32.HI UR4, URZ, 0x1, UR5 ;  /* 0x000000013f047899 */ /* 0x000fc80008011605 */
[----:B------:R-:W-:-:S06]  /*1b10*/  UIMAD UR6, UR4, -0x3, UR6 ;  /* 0xfffffffd040678a4 */ /* 0x000fcc000f8e0206 */
[----:B------:R-:W-:-:S04]  /*1b20*/  IMAD.U32 R3, RZ, RZ, UR6 ;  /* 0x00000006ff037e24 */ /* 0x000fc8000f8e00ff */
[----:B------:R-:W-:-:S04]  /*1b30*/  IMAD R0, R3, 0x8, R6 ;  /* 0x0000000803007824 */ /* 0x000fc800078e0206 */
[----:B------:R-:W-:-:S05]  /*1b40*/  VIADD R3, R0, 0x18 ;  /* 0x0000001800037836 */ /* 0x000fca0000000000 */
[----:B------:R-:W-:-:S04]  /*1b50*/  PRMT R3, R22, 0x654, R3 ;  /* 0x0000065416037816 */ /* 0x000fc80000000003 */
[----:B------:R2:W-:Y:S03]  /*1b60*/  SYNCS.ARRIVE.TRANS64.RED.A1T0 RZ, [R3+URZ], RZ ;  /* 0x000000ff03ff79a7 */ /* 0x0005e6000810043f */
.L_x_33:
[----:B------:R-:W-:Y:S05]  /*1b70*/  BSYNC B0 ;  /* 0x0000000000007941 */ /* 0x000fea0003800000 */
.L_x_32:
[----:B------:R-:W-:Y:S05]  /*1b80*/  @P1 BRA `(.L_x_30) ;  /* 0x0000000000041947 */ /* 0x000fea0003800000 */
[----:B------:R-:W-:Y:S01]  /*1b90*/  BPT.TRAP 0x1 ;  /* 0x000000040000795c */ /* 0x000fe20000300000 */
.L_x_30:
[----:B------:R-:W3:Y:S01]  /*1ba0*/  LDC R7, c[0x0][0x288] ;  /* 0x0000a200ff077b82 */ /* 0x000ee20000000800 */
[--C-:B------:R-:W-:Y:S01]  /*1bb0*/  SHF.R.U32.HI R0, RZ, 0x2, R18.reuse ;  /* 0x00000002ff007819 */ /* 0x100fe20000011612 */
[----:B------:R-:W-:Y:S01]  /*1bc0*/  IMAD.SHL.U32 R93, R93, 0x80, RZ ;  /* 0x000000805d5d7824 */ /* 0x000fe200078e00ff */
[----:B01----:R-:W-:Y:S01]  /*1bd0*/  SHF.R.U32.HI R5, RZ, 0x7, R18 ;  /* 0x00000007ff057819 */ /* 0x003fe20000011612 */
[----:B------:R-:W-:Y:S01]  /*1be0*/  UIADD3 UR39, UR40, UR39, URZ ;  /* 0x0000002728277290 */ /* 0x000fe2000fffe03f */
[----:B------:R-:W-:Y:S01]  /*1bf0*/  LOP3.LUT R4, R18, 0x60, RZ, 0xc0, !PT ;  /* 0x0000006012047812 */ /* 0x000fe200078ec0ff */
[----:B------:R-:W-:Y:S01]  /*1c00*/  ULDC UR7, c[0x0][0x284] ;  /* 0x0000a10000077ab9 */ /* 0x000fe20000000800 */
[----:B--2---:R-:W-:Y:S01]  /*1c10*/  LOP3.LUT R3, R0, 0x7, RZ, 0xc0, !PT ;  /* 0x0000000700037812 */ /* 0x004fe200078ec0ff */
[----:B------:R-:W-:Y:S01]  /*1c20*/  UISETP.GT.U32.AND UP0, UPT, UR39, 0x2, UPT ;  /* 0x000000022700788c */ /* 0x000fe2000bf04070 */
[----:B------:R-:W-:Y:S01]  /*1c30*/  LOP3.LUT R0, R5, 0x1, RZ, 0xc0, !PT ;  /* 0x0000000105007812 */ /* 0x000fe200078ec0ff */
[----:B------:R-:W-:Y:S01]  /*1c40*/  UISETP.GE.U32.AND UP1, UPT, UR40, 0x3, UPT ;  /* 0x000000032800788c */ /* 0x000fe2000bf26070 */
[----:B------:R-:W-:Y:S01]  /*1c50*/  SHF.R.U32.HI R6, RZ, 0x1, R4 ;  /* 0x00000001ff067819 */ /* 0x000fe20000011604 */
[----:B------:R-:W-:Y:S01]  /*1c60*/  UISETP.LT.U32.AND UP0, UPT, UR40, 0x3, UP0 ;  /* 0x000000032800788c */ /* 0x000fe20008701070 */
[----:B------:R-:W-:Y:S01]  /*1c70*/  LOP3.LUT R4, R18, 0x3, RZ, 0xc0, !PT ;  /* 0x0000000312047812 */ /* 0x000fe200078ec0ff */
[----:B------:R-:W-:Y:S01]  /*1c80*/  IMAD.SHL.U32 R8, R0, 0x40, RZ ;  /* 0x0000004000087824 */ /* 0x000fe200078e00ff */
[----:B------:R-:W-:Y:S01]  /*1c90*/  IADD3 R5, RZ, -R6, -R3 ;  /* 0x80000006ff057210 */ /* 0x000fe20007ffe803 */
[----:B------:R-:W-:Y:S01]  /*1ca0*/  ULDC.64 UR8, c[0x0][0x5d0] ;  /* 0x0001740000087ab9 */ /* 0x000fe20000000a00 */
[----:B------:R-:W-:Y:S01]  /*1cb0*/  SHF.R.S32.HI R14, RZ, 0x1f, R91 ;  /* 0x0000001fff0e7819 */ /* 0x000fe2000001145b */
[----:B------:R-:W-:Y:S01]  /*1cc0*/  UIMAD.WIDE.U32 UR4, UR39, -0x55555555, URZ ;  /* 0xaaaaaaab270478a5 */ /* 0x000fe2000f8e003f */
[----:B------:R-:W-:Y:S01]  /*1cd0*/  LOP3.LUT R3, R8, 0x40, R3, 0xe2, !PT ;  /* 0x0000004008037812 */ /* 0x000fe200078ee203 */
[----:B------:R-:W-:Y:S01]  /*1ce0*/  IMAD.SHL.U32 R8, R18, 0x2, RZ ;  /* 0x0000000212087824 */ /* 0x000fe200078e00ff */
[----:B------:R-:W-:Y:S01]  /*1cf0*/  USEL UR6, URZ, 0x1, !UP0 ;  /* 0x000000013f067887 */ /* 0x000fe2000c000000 */
[----:B------:R-:W-:Y:S01]  /*1d00*/  IMAD R0, R0, -0x40, R5 ;  /* 0xffffffc000007824 */ /* 0x000fe200078e0205 */
[----:B------:R-:W-:Y:S01]  /*1d10*/  USHF.R.U32.HI UR4, URZ, 0x1, UR5 ;  /* 0x000000013f047899 */ /* 0x000fe20008011605 */
[----:B---3--:R-:W-:Y:S01]  /*1d20*/  IMAD R12, R4, -0x2, R7 ;  /* 0xfffffffe040c7824 */ /* 0x008fe200078e0207 */
[C---:B------:R-:W-:Y:S01]  /*1d30*/  ISETP.GE.AND P0, PT, R93.reuse, R7, PT ;  /* 0x000000075d00720c */ /* 0x040fe20003f06270 */
[----:B------:R-:W-:Y:S01]  /*1d40*/  IMAD.SHL.U32 R7, R92, 0x80, RZ ;  /* 0x000000805c077824 */ /* 0x000fe200078e00ff */
[----:B------:R-:W-:Y:S01]  /*1d50*/  LOP3.LUT R8, R93, 0x6, R8, 0xf8, !PT ;  /* 0x000000065d087812 */ /* 0x000fe200078ef808 */
[----:B------:R-:W-:Y:S01]  /*1d60*/  IMAD R4, R14, UR8, RZ ;  /* 0x000000080e047c24 */ /* 0x000fe2000f8e02ff */
[----:B------:R-:W-:Y:S01]  /*1d70*/  ULOP3.LUT UR38, UR38, UR6, URZ, 0x3c, !UPT ;  /* 0x0000000626267292 */ /* 0x000fe2000f8e3c3f */
[----:B------:R-:W-:Y:S01]  /*1d80*/  IMAD.WIDE R10, R92, 0x80, RZ ;  /* 0x000000805c0a7825 */ /* 0x000fe200078e02ff */
[----:B------:R-:W-:Y:S01]  /*1d90*/  ISETP.GE.OR P0, PT, R7, UR7, P0 ;  /* 0x0000000707007c0c */ /* 0x000fe20008706670 */
[----:B------:R-:W-:Y:S01]  /*1da0*/  UIMAD UR39, UR4, -0x3, UR39 ;  /* 0xfffffffd042778a4 */ /* 0x000fe2000f8e0227 */
[----:B------:R-:W-:Y:S01]  /*1db0*/  SHF.R.S32.HI R9, RZ, 0x1f, R8 ;  /* 0x0000001fff097819 */ /* 0x000fe20000011408 */
[----:B------:R-:W-:Y:S01]  /*1dc0*/  IMAD R13, R91, UR9, R4 ;  /* 0x000000095b0d7c24 */ /* 0x000fe2000f8e0204 */
[----:B------:R-:W-:Y:S01]  /*1dd0*/  @UP1 ULOP3.LUT UR38, UR38, 0x1, UR4, 0x78, !UPT ;  /* 0x0000000126261892 */ /* 0x000fe2000f8e7804 */
[----:B------:R-:W-:Y:S01]  /*1de0*/  IADD3 R96, -R7, UR7, R0 ;  /* 0x0000000707607c10 */ /* 0x000fe2000fffe100 */
[----:B------:R-:W-:Y:S01]  /*1df0*/  IMAD.MOV.U32 R0, RZ, RZ, -0x1 ;  /* 0xffffffffff007424 */ /* 0x000fe200078e00ff */
[----:B------:R-:W-:Y:S01]  /*1e00*/  LOP3.LUT R21, R10, R3, R6, 0xfe, !PT ;  /* 0x000000030a157212 */ /* 0x000fe200078efe06 */
[----:B------:R-:W-:-:S04]  /*1e10*/  IMAD.WIDE.U32 R4, R91, UR8, R8 ;  /* 0x000000085b047c25 */ /* 0x000fc8000f8e0008 */
[----:B------:R-:W-:Y:S02]  /*1e20*/  IMAD.IADD R5, R5, 0x1, R13 ;  /* 0x0000000105057824 */ /* 0x000fe400078e020d */
[----:B------:R-:W-:Y:S01]  /*1e30*/  IMAD.IADD R3, R12, 0x1, -R93 ;  /* 0x000000010c037824 */ /* 0x000fe200078e0a5d */
[----:B------:R-:W-:Y:S06]  /*1e40*/  @P0 BRA `(.L_x_34) ;  /* 0x0000003000a00947 */ /* 0x000fec0003800000 */
[----:B------:R-:W0:Y:S01]  /*1e50*/  LDC.64 R12, c[0x0][0x5c8] ;  /* 0x00017200ff0c7b82 */ /* 0x000e220000000a00 */
[----:B------:R-:W-:Y:S01]  /*1e60*/  ULDC.64 UR4, c[0x0][0x5c0] ;  /* 0x0001700000047ab9 */ /* 0x000fe20000000a00 */
[----:B------:R-:W-:Y:S01]  /*1e70*/  BSSY B0, `(.L_x_34) ;  /* 0x0000325000007945 */ /* 0x000fe20003800000 */
[-C--:B0-----:R-:W-:Y:S02]  /*1e80*/  IMAD R6, R11, R12.reuse, RZ ;  /* 0x0000000c0b067224 */ /* 0x081fe400078e02ff */
[----:B------:R-:W-:-:S04]  /*1e90*/  IMAD.WIDE.U32 R4, R21, R12, R4 ;  /* 0x0000000c15047225 */ /* 0x000fc800078e0004 */
[----:B------:R-:W-:Y:S01]  /*1ea0*/  IMAD R7, R21, R13, R6 ;  /* 0x0000000d15077224 */ /* 0x000fe200078e0206 */
[----:B------:R-:W-:-:S03]  /*1eb0*/  IADD3 R4, P0, R4, UR4, RZ ;  /* 0x0000000404047c10 */ /* 0x000fc6000ff1e0ff */
[----:B------:R-:W-:Y:S01]  /*1ec0*/  IMAD.IADD R7, R5, 0x1, R7 ;  /* 0x0000000105077824 */ /* 0x000fe200078e0207 */
[----:B------:R-:W-:-:S04]  /*1ed0*/  LEA R6, P1, R12, R4, 0x3 ;  /* 0x000000040c067211 */ /* 0x000fc800078218ff */
[----:B------:R-:W-:Y:S02]  /*1ee0*/  IADD3.X R5, R7, UR5, RZ, P0, !PT ;  /* 0x0000000507057c10 */ /* 0x000fe400087fe4ff */
[----:B-----5:R-:W-:Y:S02]  /*1ef0*/  ISETP.NE.AND P0, PT, R89, RZ, PT ;  /* 0x000000ff5900720c */ /* 0x020fe40003f05270 */
[----:B------:R-:W-:-:S11]  /*1f00*/  LEA.HI.X R7, R12, R5, R13, 0x3, P1 ;  /* 0x000000050c077211 */ /* 0x000fd600008f1c0d */
[----:B------:R-:W-:Y:S05]  /*1f10*/  @!P0 BRA `(.L_x_35) ;  /* 0x0000002400608947 */ /* 0x000fea0003800000 */
[----:B------:R-:W0:Y:S01]  /*1f20*/  LDC.64 R92, c[0x0][0x5b0] ;  /* 0x00016c00ff5c7b82 */ /* 0x000e220000000a00 */
[----:B------:R-:W-:Y:S01]  /*1f30*/  ULDC.64 UR4, c[0x0][0x5b8] ;  /* 0x00016e0000047ab9 */ /* 0x000fe20000000a00 */
[----:B------:R-:W-:Y:S01]  /*1f40*/  ISETP.GE.AND P1, PT, R96, 0x1, PT ;  /* 0x000000016000780c */ /* 0x000fe20003f26270 */
[----:B------:R-:W-:Y:S01]  /*1f50*/  IMAD R10, R14, UR4, RZ ;  /* 0x000000040e0a7c24 */ /* 0x000fe2000f8e02ff */
[----:B------:R-:W-:Y:S01]  /*1f60*/  BSSY B1, `(.L_x_36) ;  /* 0x000000e000017945 */ /* 0x000fe20003800000 */
[----:B------:R-:W-:Y:S01]  /*1f70*/  IMAD.WIDE.U32 R14, R91, UR4, R8 ;  /* 0x000000045b0e7c25 */ /* 0x000fe2000f8e0008 */
[----:B------:R-:W-:Y:S02]  /*1f80*/  ISETP.LT.OR P5, PT, R3, 0x1, !P1 ;  /* 0x000000010300780c */ /* 0x000fe40004fa1670 */
[----:B------:R-:W1:Y:S01]  /*1f90*/  LDC.64 R94, c[0x0][0x5a8] ;  /* 0x00016a00ff5e7b82 */ /* 0x000e620000000a00 */
[----:B------:R-:W-:Y:S02]  /*1fa0*/  IMAD R13, R91, UR5, R10 ;  /* 0x000000055b0d7c24 */ /* 0x000fe4000f8e020a */
[----:B------:R-:W-:-:S02]  /*1fb0*/  IMAD.MOV.U32 R12, RZ, RZ, R14 ;  /* 0x000000ffff0c7224 */ /* 0x000fc400078e000e */
[----:B------:R-:W-:Y:S02]  /*1fc0*/  IMAD.IADD R13, R15, 0x1, R13 ;  /* 0x000000010f0d7824 */ /* 0x000fe400078e020d */
[-C--:B0-----:R-:W-:Y:S02]  /*1fd0*/  IMAD R10, R11, R92.reuse, RZ ;  /* 0x0000005c0b0a7224 */ /* 0x081fe400078e02ff */
[----:B------:R-:W-:-:S04]  /*1fe0*/  IMAD.WIDE.U32 R8, R21, R92, R12 ;  /* 0x0000005c15087225 */ /* 0x000fc800078e000c */
[----:B------:R-:W-:Y:S01]  /*1ff0*/  IMAD R91, R21, R93, R10 ;  /* 0x0000005d155b7224 */ /* 0x000fe200078e020a */
[----:B-1----:R-:W-:-:S04]  /*2000*/  IADD3 R8, P0, R8, R94, RZ ;  /* 0x0000005e08087210 */ /* 0x002fc80007f1e0ff */
[----:B------:R-:W-:Y:S01]  /*2010*/  IADD3.X R9, R95, R9, R91, P0, !PT ;  /* 0x000000095f097210 */ /* 0x000fe200007fe45b */
[----:B------:R-:W-:Y:S08]  /*2020*/  @P5 BRA `(.L_x_37) ;  /* 0x0000000000045947 */ /* 0x000ff00003800000 */
[----:B------:R0:W5:Y:S02]  /*2030*/  LDG.E.U8 R90, desc[UR36][R8.64] ;  /* 0x00000024085a7981 */ /* 0x000164000c1e1100 */
.L_x_37:
[----:B------:R-:W-:Y:S05]  /*2040*/  BSYNC B1 ;  /* 0x0000000000017941 */ /* 0x000fea0003800000 */
.L_x_36:
[----:B-----5:R-:W-:Y:S01]  /*2050*/  LOP3.LUT R15, R90, 0xffff, RZ, 0xc0, !PT ;  /* 0x0000ffff5a0f7812 */ /* 0x020fe200078ec0ff */
[C---:B------:R-:W-:Y:S01]  /*2060*/  IMAD.SHL.U32 R10, R92.reuse, 0x8, RZ ;  /* 0x000000085c0a7824 */ /* 0x040fe200078e00ff */
[----:B------:R-:W-:Y:S01]  /*2070*/  SHF.L.U64.HI R11, R92, 0x3, R93 ;  /* 0x000000035c0b7819 */ /* 0x000fe2000001025d */
[----:B------:R-:W-:Y:S01]  /*2080*/  BSSY B1, `(.L_x_38) ;  /* 0x000000e000017945 */ /* 0x000fe20003800000 */
[----:B------:R-:W-:Y:S02]  /*2090*/  PRMT R20, R15, 0x8880, RZ ;  /* 0x000088800f147816 */ /* 0x000fe400000000ff */
[----:B------:R-:W-:Y:S01]  /*20a0*/  ISETP.LT.OR P2, PT, R3, 0x2, !P1 ;  /* 0x000000020300780c */ /* 0x000fe20004f41670 */
[----:B------:R-:W-:Y:S01]  /*20b0*/  IMAD.WIDE.U32 R10, R21, R92, R10 ;  /* 0x0000005c150a7225 */ /* 0x000fe200078e000a */
[----:B------:R-:W-:-:S03]  /*20c0*/  ISETP.GE.AND P0, PT, R96, 0x9, PT ;  /* 0x000000096000780c */ /* 0x000fc60003f06270 */
[----:B------:R-:W-:Y:S01]  /*20d0*/  IMAD R15, R20, R89, RZ ;  /* 0x00000059140f7224 */ /* 0x000fe200078e02ff */
[----:B------:R-:W-:Y:S01]  /*20e0*/  IADD3 R10, P3, P4, R14, R94, R10 ;  /* 0x0000005e0e0a7210 */ /* 0x000fe20007c7e00a */
[----:B------:R-:W-:Y:S02]  /*20f0*/  IMAD.IADD R20, R91, 0x1, R11 ;  /* 0x000000015b147824 */ /* 0x000fe400078e020b */
[----:B------:R-:W-:-:S05]  /*2100*/  @!P5 IMAD R21, R24, R88, R15 ;  /* 0x000000581815d224 */ /* 0x000fca00078e020f */
[----:B------:R1:W-:Y:S01]  /*2110*/  @!P5 STG.E.U8 desc[UR36][R4.64], R21 ;  /* 0x000000150400d986 */ /* 0x0003e2000c101124 */
[----:B------:R-:W-:Y:S05]  /*2120*/  @P2 BRA `(.L_x_39) ;  /* 0x00000000000c2947 */ /* 0x000fea0003800000 */
[----:B------:R-:W2:Y:S02]  /*2130*/  LDG.E.U8 R90, desc[UR36][R8.64+0x1] ;  /* 0x00000124085a7981 */ /* 0x000ea4000c1e1100 */
[----:B--2---:R-:W-:-:S05]  /*2140*/  PRMT R14, R90, 0x8880, RZ ;  /* 0x000088805a0e7816 */ /* 0x004fca00000000ff */
[----:B------:R-:W-:-:S07]  /*2150*/  IMAD R15, R14, R89, RZ ;  /* 0x000000590e0f7224 */ /* 0x000fce00078e02ff */
.L_x_39:
[----:B------:R-:W-:Y:S05]  /*2160*/  BSYNC B1 ;  /* 0x0000000000017941 */ /* 0x000fea0003800000 */
.L_x_38:
[----:B------:R-:W-:Y:S01]  /*2170*/  ISETP.LT.OR P5, PT, R3, 0x1, !P0 ;  /* 0x000000010300780c */ /* 0x000fe200047a1670 */
[----:B------:R-:W-:Y:S01]  /*2180*/  @!P2 IMAD R25, R25, R88, R15 ;  /* 0x000000581919a224 */ /* 0x000fe200078e020f */
[----:B------:R-:W-:Y:S01]  /*2190*/  BSSY B1, `(.L_x_40) ;  /* 0x000000a000017945 */ /* 0x000fe20003800000 */
[----:B------:R-:W-:Y:S02]  /*21a0*/  IADD3.X R11, R13, R95, R20, P3, P4 ;  /* 0x0000005f0d0b7210 */ /* 0x000fe40001fe8414 */
[C---:B------:R-:W-:Y:S01]  /*21b0*/  ISETP.LT.OR P3, PT, R3.reuse, 0x2, !P0 ;  /* 0x000000020300780c */ /* 0x040fe20004761670 */
[----:B------:R2:W-:Y:S01]  /*21c0*/  @!P2 STG.E.U8 desc[UR36][R4.64+0x1], R25 ;  /* 0x000001190400a986 */ /* 0x0005e2000c101124 */
[C---:B------:R-:W-:Y:S02]  /*21d0*/  ISETP.LT.OR P4, PT, R3.reuse, 0x9, !P1 ;  /* 0x000000090300780c */ /* 0x040fe40004f81670 */
[----:B------:R-:W-:-:S04]  /*21e0*/  ISETP.LT.OR P2, PT, R3, 0xa, !P1 ;  /* 0x0000000a0300780c */ /* 0x000fc80004f41670 */
[----:B------:R-:W-:Y:S09]  /*21f0*/  @P5 BRA `(.L_x_41) ;  /* 0x00000000000c5947 */ /* 0x000ff20003800000 */
[----:B------:R-:W3:Y:S02]  /*2200*/  LDG.E.U8 R90, desc[UR36][R10.64] ;  /* 0x000000240a5a7981 */ /* 0x000ee4000c1e1100 */
[----:B---3--:R-:W-:-:S05]  /*2210*/  PRMT R12, R90, 0x8880, RZ ;  /* 0x000088805a0c7816 */ /* 0x008fca00000000ff */
[----:B------:R-:W-:-:S07]  /*2220*/  IMAD R15, R12, R89, RZ ;  /* 0x000000590c0f7224 */ /* 0x000fce00078e02ff */
.L_x_41:
[----:B------:R-:W-:Y:S05]  /*2230*/  BSYNC B1 ;  /* 0x0000000000017941 */ /* 0x000fea0003800000 */
.L_x_40:
[----:B------:R-:W-:Y:S01]  /*2240*/  @!P5 IMAD R13, R26, R88, R15 ;  /* 0x000000581a0dd224 */ /* 0x000fe200078e020f */
[----:B------:R-:W-:Y:S04]  /*2250*/  BSSY B1, `(.L_x_42) ;  /* 0x0000006000017945 */ /* 0x000fe80003800000 */
[----:B------:R3:W-:Y:S01]  /*2260*/  @!P5 STG.E.U8 desc[UR36][R6.64], R13 ;  /* 0x0000000d0600d986 */ /* 0x0007e2000c101124 */
[----:B------:R-:W-:Y:S05]  /*2270*/  @P3 BRA `(.L_x_43) ;  /* 0x00000000000c3947 */ /* 0x000fea0003800000 */
[----:B------:R-:W4:Y:S02]  /*2280*/  LDG.E.U8 R90, desc[UR36][R10.64+0x1] ;  /* 0x000001240a5a7981 */ /* 0x000f24000c1e1100 */
[----:B----4-:R-:W-:-:S05]  /*2290*/  PRMT R12, R90, 0x8880, RZ ;  /* 0x000088805a0c7816 */ /* 0x010fca00000000ff */
[----:B------:R-:W-:-:S07]  /*22a0*/  IMAD R15, R12, R89, RZ ;  /* 0x000000590c0f7224 */ /* 0x000fce00078e02ff */
.L_x_43:
[----:B------:R-:W-:Y:S05]  /*22b0*/  BSYNC B1 ;  /* 0x0000000000017941 */ /* 0x000fea0003800000 */
.L_x_42:
[----:B------:R-:W-:Y:S01]  /*22c0*/  @!P3 IMAD R27, R27, R88, R15 ;  /* 0x000000581b1bb224 */ /* 0x000fe200078e020f */
[----:B------:R-:W-:Y:S04]  /*22d0*/  BSSY B1, `(.L_x_44) ;  /* 0x0000006000017945 */ /* 0x000fe80003800000 */
[----:B------:R4:W-:Y:S01]  /*22e0*/  @!P3 STG.E.U8 desc[UR36][R6.64+0x1], R27 ;  /* 0x0000011b0600b986 */ /* 0x0009e2000c101124 */
[----:B------:R-:W-:Y:S05]  /*22f0*/  @P4 BRA `(.L_x_45) ;  /* 0x00000000000c4947 */ /* 0x000fea0003800000 */
[----:B------:R-:W5:Y:S02]  /*2300*/  LDG.E.U8 R90, desc[UR36][R8.64+0x8] ;  /* 0x00000824085a7981 */ /* 0x000f64000c1e1100 */
[----:B-----5:R-:W-:-:S05]  /*2310*/  PRMT R12, R90, 0x8880, RZ ;  /* 0x000088805a0c7816 */ /* 0x020fca00000000ff */
[----:B------:R-:W-:-:S07]  /*2320*/  IMAD R15, R12, R89, RZ ;  /* 0x000000590c0f7224 */ /* 0x000fce00078e02ff */
.L_x_45:
[----:B------:R-:W-:Y:S05]  /*2330*/  BSYNC B1 ;  /* 0x0000000000017941 */ /* 0x000fea0003800000 */
.L_x_44:
[----:B---3--:R-:W-:Y:S01]  /*2340*/  @!P4 IMAD R13, R28, R88, R15 ;  /* 0x000000581c0dc224 */ /* 0x008fe200078e020f */
[----:B------:R-:W-:Y:S04]  /*2350*/  BSSY B1, `(.L_x_46) ;  /* 0x0000006000017945 */ /* 0x000fe80003800000 */
[----:B------:R3:W-:Y:S01]  /*2360*/  @!P4 STG.E.U8 desc[UR36][R4.64+0x8], R13 ;  /* 0x0000080d0400c986 */ /* 0x0007e2000c101124 */
[----:B------:R-:W-:Y:S05]  /*2370*/  @P2 BRA `(.L_x_47) ;  /* 0x00000000000c2947 */ /* 0x000fea0003800000 */
[----:B------:R-:W5:Y:S02]  /*2380*/  LDG.E.U8 R90, desc[UR36][R8.64+0x9] ;  /* 0x00000924085a7981 */ /* 0x000f64000c1e1100 */
[----:B-----5:R-:W-:-:S05]  /*2390*/  PRMT R12, R90, 0x8880, RZ ;  /* 0x000088805a0c7816 */ /* 0x020fca00000000ff */
[----:B------:R-:W-:-:S07]  /*23a0*/  IMAD R15, R12, R89, RZ ;  /* 0x000000590c0f7224 */ /* 0x000fce00078e02ff */
.L_x_47:
[----:B------:R-:W-:Y:S05]  /*23b0*/  BSYNC B1 ;  /* 0x0000000000017941 */ /* 0x000fea0003800000 */
.L_x_46:
[----:B------:R-:W-:Y:S01]  /*23c0*/  ISETP.LT.OR P4, PT, R3, 0x9, !P0 ;  /* 0x000000090300780c */ /* 0x000fe20004781670 */
[----:B------:R-:W-:Y:S01]  /*23d0*/  @!P2 IMAD R29, R29, R88, R15 ;  /* 0x000000581d1da224 */ /* 0x000fe200078e020f */
[----:B------:R-:W-:Y:S01]  /*23e0*/  BSSY B1, `(.L_x_48) ;  /* 0x0000009000017945 */ /* 0x000fe20003800000 */
[C---:B------:R-:W-:Y:S02]  /*23f0*/  ISETP.LT.OR P3, PT, R3.reuse, 0xa, !P0 ;  /* 0x0000000a0300780c */ /* 0x040fe40004761670 */
[C---:B------:R-:W-:Y:S01]  /*2400*/  ISETP.LT.OR P5, PT, R3.reuse, 0x11, !P1 ;  /* 0x000000110300780c */ /* 0x040fe20004fa1670 */
[----:B------:R0:W-:Y:S01]  /*2410*/  @!P2 STG.E.U8 desc[UR36][R4.64+0x9], R29 ;  /* 0x0000091d0400a986 */ /* 0x0001e2000c101124 */
[----:B------:R-:W-:-:S06]  /*2420*/  ISETP.LT.OR P2, PT, R3, 0x12, !P1 ;  /* 0x000000120300780c */ /* 0x000fcc0004f41670 */
[----:B------:R-:W-:Y:S07]  /*2430*/  @P4 BRA `(.L_x_49) ;  /* 0x00000000000c4947 */ /* 0x000fee0003800000 */
[----:B------:R-:W5:Y:S02]  /*2440*/  LDG.E.U8 R90, desc[UR36][R10.64+0x8] ;  /* 0x000008240a5a7981 */ /* 0x000f64000c1e1100 */
[----:B-----5:R-:W-:-:S05]  /*2450*/  PRMT R12, R90, 0x8880, RZ ;  /* 0x000088805a0c7816 */ /* 0x020fca00000000ff */
[----:B------:R-:W-:-:S07]  /*2460*/  IMAD R15, R12, R89, RZ ;  /* 0x000000590c0f7224 */ /* 0x000fce00078e02ff */
.L_x_49:
[----:B------:R-:W-:Y:S05]  /*2470*/  BSYNC B1 ;  /* 0x0000000000017941 */ /* 0x000fea0003800000 */
.L_x_48:
[----:B---3--:R-:W-:Y:S01]  /*2480*/  @!P4 IMAD R13, R30, R88, R15 ;  /* 0x000000581e0dc224 */ /* 0x008fe200078e020f */
[----:B------:R-:W-:Y:S04]  /*2490*/  BSSY B1, `(.L_x_50) ;  /* 0x0000006000017945 */ /* 0x000fe80003800000 */
[----:B------:R3:W-:Y:S01]  /*24a0*/  @!P4 STG.E.U8 desc[UR36][R6.64+0x8], R13 ;  /* 0x0000080d0600c986 */ /* 0x0007e2000c101124 */
[----:B------:R-:W-:Y:S05]  /*24b0*/  @P3 BRA `(.L_x_51) ;  /* 0x00000000000c3947 */ /* 0x000fea0003800000 */
[----:B------:R-:W5:Y:S02]  /*24c0*/  LDG.E.U8 R90, desc[UR36][R10.64+0x9] ;  /* 0x000009240a5a7981 */ /* 0x000f64000c1e1100 */
[----:B-----5:R-:W-:-:S05]  /*24d0*/  PRMT R12, R90, 0x8880, RZ ;  /* 0x000088805a0c7816 */ /* 0x020fca00000000ff */
[----:B------:R-:W-:-:S07]  /*24e0*/  IMAD R15, R12, R89, RZ ;  /* 0x000000590c0f7224 */ /* 0x000fce00078e02ff */
.L_x_51:
[----:B------:R-:W-:Y:S05]  /*24f0*/  BSYNC B1 ;  /* 0x0000000000017941 */ /* 0x000fea0003800000 */
.L_x_50:
[----:B------:R-:W-:Y:S01]  /*2500*/  @!P3 IMAD R31, R31, R88, R15 ;  /* 0x000000581f1fb224 */ /* 0x000fe200078e020f */
[----:B------:R-:W-:Y:S04]  /*2510*/  BSSY B1, `(.L_x_52) ;  /* 0x0000006000017945 */ /* 0x000fe80003800000 */
[----:B------:R0:W-:Y:S01]  /*2520*/  @!P3 STG.E.U8 desc[UR36][R6.64+0x9], R31 ;  /* 0x0000091f0600b986 */ /* 0x0001e2000c101124 */
[----:B------:R-:W-:Y:S05]  /*2530*/  @P5 BRA `(.L_x_53) ;  /* 0x00000000000c5947 */ /* 0x000fea0003800000 */
[----:B------:R-:W5:Y:S02]  /*2540*/  LDG.E.U8 R90, desc[UR36][R8.64+0x10] ;  /* 0x00001024085a7981 */ /* 0x000f64000c1e1100 */
[----:B-----5:R-:W-:-:S05]  /*2550*/  PRMT R12, R90, 0x8880, RZ ;  /* 0x000088805a0c7816 */ /* 0x020fca00000000ff */
[----:B------:R-:W-:-:S07]  /*2560*/  IMAD R15, R12, R89, RZ ;  /* 0x000000590c0f7224 */ /* 0x000fce00078e02ff */
.L_x_53:
[----:B------:R-:W-:Y:S05]  /*2570*/  BSYNC B1 ;  /* 0x0000000000017941 */ /* 0x000fea0003800000 */
.L_x_52:
[----:B---3--:R-:W-:Y:S01]  /*2580*/  @!P5 IMAD R13, R32, R88, R15 ;  /* 0x00000058200dd224 */ /* 0x008fe200078e020f */
[----:B------:R-:W-:Y:S04]  /*2590*/  BSSY B1, `(.L_x_54) ;  /* 0x0000006000017945 */ /* 0x000fe80003800000 */
[----:B------:R3:W-:Y:S01]  /*25a0*/  @!P5 STG.E.U8 desc[UR36][R4.64+0x10], R13 ;  /* 0x0000100d0400d986 */ /* 0x0007e2000c101124 */
[----:B------:R-:W-:Y:S05]  /*25b0*/  @P2 BRA `(.L_x_55) ;  /* 0x00000000000c2947 */ /* 0x000fea0003800000 */
[----:B------:R-:W5:Y:S02]  /*25c0*/  LDG.E.U8 R90, desc[UR36][R8.64+0x11] ;  /* 0x00001124085a7981 */ /* 0x000f64000c1e1100 */
[----:B-----5:R-:W-:-:S05]  /*25d0*/  PRMT R12, R90, 0x8880, RZ ;  /* 0x000088805a0c7816 */ /* 0x020fca00000000ff */
[----:B------:R-:W-:-:S07]  /*25e0*/  IMAD R15, R12, R89, RZ ;  /* 0x000000590c0f7224 */ /* 0x000fce00078e02ff */
.L_x_55:
[----:B------:R-:W-:Y:S05]  /*25f0*/  BSYNC B1 ;  /* 0x0000000000017941 */ /* 0x000fea0003800000 */
.L_x_54:
        /* <DEDUP_REMOVED lines=11> */
.L_x_57:
[----:B------:R-:W-:Y:S05]  /*26b0*/  BSYNC B1 ;  /* 0x0000000000017941 */ /* 0x000fea0003800000 */
.L_x_56:
[----:B---3--:R-:W-:Y:S01]  /*26c0*/  @!P4 IMAD R13, R34, R88, R15 ;  /* 0x00000058220dc224 */ /* 0x008fe200078e020f */
[----:B------:R-:W-:Y:S04]  /*26d0*/  BSSY B1, `(.L_x_58) ;  /* 0x0000006000017945 */ /* 0x000fe80003800000 */
[----:B------:R3:W-:Y:S01]  /*26e0*/  @!P4 STG.E.U8 desc[UR36][R6.64+0x10], R13 ;  /* 0x0000100d0600c986 */ /* 0x0007e2000c101124 */
[----:B------:R-:W-:Y:S05]  /*26f0*/  @P3 BRA `(.L_x_59) ;  /* 0x00000000000c3947 */ /* 0x000fea0003800000 */
[----:B------:R-:W5:Y:S02]  /*2700*/  LDG.E.U8 R90, desc[UR36][R10.64+0x11] ;  /* 0x000011240a5a7981 */ /* 0x000f64000c1e1100 */
[----:B-----5:R-:W-:-:S05]  /*2710*/  PRMT R12, R90, 0x8880, RZ ;  /* 0x000088805a0c7816 */ /* 0x020fca00000000ff */
[----:B------:R-:W-:-:S07]  /*2720*/  IMAD R15, R12, R89, RZ ;  /* 0x000000590c0f7224 */ /* 0x000fce00078e02ff */
.L_x_59:
[----:B------:R-:W-:Y:S05]  /*2730*/  BSYNC B1 ;  /* 0x0000000000017941 */ /* 0x000fea0003800000 */
.L_x_58:
[----:B------:R-:W-:Y:S01]  /*2740*/  @!P3 IMAD R35, R35, R88, R15 ;  /* 0x000000582323b224 */ /* 0x000fe200078e020f */
[----:B------:R-:W-:Y:S04]  /*2750*/  BSSY B1, `(.L_x_60) ;  /* 0x0000006000017945 */ /* 0x000fe80003800000 */
[----:B------:R0:W-:Y:S01]  /*2760*/  @!P3 STG.E.U8 desc[UR36][R6.64+0x11], R35 ;  /* 0x000011230600b986 */ /* 0x0001e2000c101124 */
[----:B------:R-:W-:Y:S05]  /*2770*/  @P5 BRA `(.L_x_61) ;  /* 0x00000000000c5947 */ /* 0x000fea0003800000 */
[----:B------:R-:W5:Y:S02]  /*2780*/  LDG.E.U8 R90, desc[UR36][R8.64+0x18] ;  /* 0x00001824085a7981 */ /* 0x000f64000c1e1100 */
[----:B-----5:R-:W-:-:S05]  /*2790*/  PRMT R12, R90, 0x8880, RZ ;  /* 0x000088805a0c7816 */ /* 0x020fca00000000ff */
[----:B------:R-:W-:-:S07]  /*27a0*/  IMAD R15, R12, R89, RZ ;  /* 0x000000590c0f7224 */ /* 0x000fce00078e02ff */
.L_x_61:
[----:B------:R-:W-:Y:S05]  /*27b0*/  BSYNC B1 ;  /* 0x0000000000017941 */ /* 0x000fea0003800000 */
.L_x_60:
[----:B---3--:R-:W-:Y:S01]  /*27c0*/  @!P5 IMAD R13, R36, R88, R15 ;  /* 0x00000058240dd224 */ /* 0x008fe200078e020f */
[----:B------:R-:W-:Y:S04]  /*27d0*/  BSSY B1, `(.L_x_62) ;  /* 0x0000006000017945 */ /* 0x000fe80003800000 */
[----:B------:R3:W-:Y:S01]  /*27e0*/  @!P5 STG.E.U8 desc[UR36][R4.64+0x18], R13 ;  /* 0x0000180d0400d986 */ /* 0x0007e2000c101124 */
[----:B------:R-:W-:Y:S05]  /*27f0*/  @P2 BRA `(.L_x_63) ;  /* 0x00000000000c2947 */ /* 0x000fea0003800000 */
[----:B------:R-:W5:Y:S02]  /*2800*/  LDG.E.U8 R90, desc[UR36][R8.64+0x19] ;  /* 0x00001924085a7981 */ /* 0x000f64000c1e1100 */
[----:B-----5:R-:W-:-:S05]  /*2810*/  PRMT R12, R90, 0x8880, RZ ;  /* 0x000088805a0c7816 */ /* 0x020fca00000000ff */
[----:B------:R-:W-:-:S07]  /*2820*/  IMAD R15, R12, R89, RZ ;  /* 0x000000590c0f7224 */ /* 0x000fce00078e02ff */
.L_x_63:
[----:B------:R-:W-:Y:S05]  /*2830*/  BSYNC B1 ;  /* 0x0000000000017941 */ /* 0x000fea0003800000 */
.L_x_62:
        /* <DEDUP_REMOVED lines=11> */
.L_x_65:
[----:B------:R-:W-:Y:S05]  /*28f0*/  BSYNC B1 ;  /* 0x0000000000017941 */ /* 0x000fea0003800000 */
.L_x_64:
[----:B---3--:R-:W-:Y:S01]  /*2900*/  @!P4 IMAD R13, R38, R88, R15 ;  /* 0x00000058260dc224 */ /* 0x008fe200078e020f */
[----:B------:R-:W-:Y:S04]  /*2910*/  BSSY B1, `(.L_x_66) ;  /* 0x0000006000017945 */ /* 0x000fe80003800000 */
[----:B------:R3:W-:Y:S01]  /*2920*/  @!P4 STG.E.U8 desc[UR36][R6.64+0x18], R13 ;  /* 0x0000180d0600c986 */ /* 0x0007e2000c101124 */
[----:B------:R-:W-:Y:S05]  /*2930*/  @P3 BRA `(.L_x_67) ;  /* 0x00000000000c3947 */ /* 0x000fea0003800000 */
[----:B------:R-:W5:Y:S02]  /*2940*/  LDG.E.U8 R90, desc[UR36][R10.64+0x19] ;  /* 0x000019240a5a7981 */ /* 0x000f64000c1e1100 */
[----:B-----5:R-:W-:-:S05]  /*2950*/  PRMT R12, R90, 0x8880, RZ ;  /* 0x000088805a0c7816 */ /* 0x020fca00000000ff */
[----:B------:R-:W-:-:S07]  /*2960*/  IMAD R15, R12, R89, RZ ;  /* 0x000000590c0f7224 */ /* 0x000fce00078e02ff */
.L_x_67:
[----:B------:R-:W-:Y:S05]  /*2970*/  BSYNC B1 ;  /* 0x0000000000017941 */ /* 0x000fea0003800000 */
.L_x_66:
[----:B------:R-:W-:Y:S01]  /*2980*/  @!P3 IMAD R39, R39, R88, R15 ;  /* 0x000000582727b224 */ /* 0x000fe200078e020f */
[----:B------:R-:W-:Y:S04]  /*2990*/  BSSY B1, `(.L_x_68) ;  /* 0x0000006000017945 */ /* 0x000fe80003800000 */
[----:B------:R0:W-:Y:S01]  /*29a0*/  @!P3 STG.E.U8 desc[UR36][R6.64+0x19], R39 ;  /* 0x000019270600b986 */ /* 0x0001e2000c101124 */
[----:B------:R-:W-:Y:S05]  /*29b0*/  @P5 BRA `(.L_x_69) ;  /* 0x00000000000c5947 */ /* 0x000fea0003800000 */
[----:B------:R-:W5:Y:S02]  /*29c0*/  LDG.E.U8 R90, desc[UR36][R8.64+0x20] ;  /* 0x00002024085a7981 */ /* 0x000f64000c1e1100 */
[----:B-----5:R-:W-:-:S05]  /*29d0*/  PRMT R12, R90, 0x8880, RZ ;  /* 0x000088805a0c7816 */ /* 0x020fca00000000ff */
[----:B------:R-:W-:-:S07]  /*29e0*/  IMAD R15, R12, R89, RZ ;  /* 0x000000590c0f7224 */ /* 0x000fce00078e02ff */
.L_x_69:
[----:B------:R-:W-:Y:S05]  /*29f0*/  BSYNC B1 ;  /* 0x0000000000017941 */ /* 0x000fea0003800000 */
.L_x_68:
[----:B---3--:R-:W-:Y:S01]  /*2a00*/  @!P5 IMAD R13, R40, R88, R15 ;  /* 0x00000058280dd224 */ /* 0x008fe200078e020f */
[----:B------:R-:W-:Y:S04]  /*2a10*/  BSSY B1, `(.L_x_70) ;  /* 0x0000006000017945 */ /* 0x000fe80003800000 */
[----:B------:R3:W-:Y:S01]  /*2a20*/  @!P5 STG.E.U8 desc[UR36][R4.64+0x20], R13 ;  /* 0x0000200d0400d986 */ /* 0x0007e2000c101124 */
[----:B------:R-:W-:Y:S05]  /*2a30*/  @P2 BRA `(.L_x_71) ;  /* 0x00000000000c2947 */ /* 0x000fea0003800000 */
[----:B------:R-:W5:Y:S02]  /*2a40*/  LDG.E.U8 R90, desc[UR36][R8.64+0x21] ;  /* 0x00002124085a7981 */ /* 0x000f64000c1e1100 */
[----:B-----5:R-:W-:-:S05]  /*2a50*/  PRMT R12, R90, 0x8880, RZ ;  /* 0x000088805a0c7816 */ /* 0x020fca00000000ff */
[----:B------:R-:W-:-:S07]  /*2a60*/  IMAD R15, R12, R89, RZ ;  /* 0x000000590c0f7224 */ /* 0x000fce00078e02ff */
.L_x_71:
[----:B------:R-:W-:Y:S05]  /*2a70*/  BSYNC B1 ;  /* 0x0000000000017941 */ /* 0x000fea0003800000 */
.L_x_70:
        /* <DEDUP_REMOVED lines=11> */
.L_x_73:
[----:B------:R-:W-:Y:S05]  /*2b30*/  BSYNC B1 ;  /* 0x0000000000017941 */ /* 0x000fea0003800000 */
.L_x_72:
[----:B---3--:R-:W-:Y:S01]  /*2b40*/  @!P4 IMAD R13, R42, R88, R15 ;  /* 0x000000582a0dc224 */ /* 0x008fe200078e020f */
[----:B------:R-:W-:Y:S04]  /*2b50*/  BSSY B1, `(.L_x_74) ;  /* 0x0000006000017945 */ /* 0x000fe80003800000 */
[----:B------:R3:W-:Y:S01]  /*2b60*/  @!P4 STG.E.U8 desc[UR36][R6.64+0x20], R13 ;  /* 0x0000200d0600c986 */ /* 0x0007e2000c101124 */
[----:B------:R-:W-:Y:S05]  /*2b70*/  @P3 BRA `(.L_x_75) ;  /* 0x00000000000c3947 */ /* 0x000fea0003800000 */
[----:B------:R-:W5:Y:S02]  /*2b80*/  LDG.E.U8 R90, desc[UR36][R10.64+0x21] ;  /* 0x000021240a5a7981 */ /* 0x000f64000c1e1100 */
[----:B-----5:R-:W-:-:S05]  /*2b90*/  PRMT R12, R90, 0x8880, RZ ;  /* 0x000088805a0c7816 */ /* 0x020fca00000000ff */
[----:B------:R-:W-:-:S07]  /*2ba0*/  IMAD R15, R12, R89, RZ ;  /* 0x000000590c0f7224 */ /* 0x000fce00078e02ff */
.L_x_75:
[----:B------:R-:W-:Y:S05]  /*2bb0*/  BSYNC B1 ;  /* 0x0000000000017941 */ /* 0x000fea0003800000 */
.L_x_74:
[----:B------:R-:W-:Y:S01]  /*2bc0*/  @!P3 IMAD R43, R43, R88, R15 ;  /* 0x000000582b2bb224 */ /* 0x000fe200078e020f */
[----:B------:R-:W-:Y:S04]  /*2bd0*/  BSSY B1, `(.L_x_76) ;  /* 0x0000006000017945 */ /* 0x000fe80003800000 */
[----:B------:R0:W-:Y:S01]  /*2be0*/  @!P3 STG.E.U8 desc[UR36][R6.64+0x21], R43 ;  /* 0x0000212b0600b986 */ /* 0x0001e2000c101124 */
[----:B------:R-:W-:Y:S05]  /*2bf0*/  @P5 BRA `(.L_x_77) ;  /* 0x00000000000c5947 */ /* 0x000fea0003800000 */
[----:B------:R-:W5:Y:S02]  /*2c00*/  LDG.E.U8 R90, desc[UR36][R8.64+0x28] ;  /* 0x00002824085a7981 */ /* 0x000f64000c1e1100 */
[----:B-----5:R-:W-:-:S05]  /*2c10*/  PRMT R12, R90, 0x8880, RZ ;  /* 0x000088805a0c7816 */ /* 0x020fca00000000ff */
[----:B------:R-:W-:-:S07]  /*2c20*/  IMAD R15, R12, R89, RZ ;  /* 0x000000590c0f7224 */ /* 0x000fce00078e02ff */
.L_x_77:
[----:B------:R-:W-:Y:S05]  /*2c30*/  BSYNC B1 ;  /* 0x0000000000017941 */ /* 0x000fea0003800000 */
.L_x_76:
[----:B---3--:R-:W-:Y:S01]  /*2c40*/  @!P5 IMAD R13, R44, R88, R15 ;  /* 0x000000582c0dd224 */ /* 0x008fe200078e020f */
[----:B------:R-:W-:Y:S04]  /*2c50*/  BSSY B1, `(.L_x_78) ;  /* 0x0000006000017945 */ /* 0x000fe80003800000 */
[----:B------:R3:W-:Y:S01]  /*2c60*/  @!P5 STG.E.U8 desc[UR36][R4.64+0x28], R13 ;  /* 0x0000280d0400d986 */ /* 0x0007e2000c101124 */
[----:B------:R-:W-:Y:S05]  /*2c70*/  @P2 BRA `(.L_x_79) ;  /* 0x00000000000c2947 */ /* 0x000fea0003800000 */
[----:B------:R-:W5:Y:S02]  /*2c80*/  LDG.E.U8 R90, desc[UR36][R8.64+0x29] ;  /* 0x00002924085a7981 */ /* 0x000f64000c1e1100 */
[----:B-----5:R-:W-:-:S05]  /*2c90*/  PRMT R12, R90, 0x8880, RZ ;  /* 0x000088805a0c7816 */ /* 0x020fca00000000ff */
[----:B------:R-:W-:-:S07]  /*2ca0*/  IMAD R15, R12, R89, RZ ;  /* 0x000000590c0f7224 */ /* 0x000fce00078e02ff */
.L_x_79:
[----:B------:R-:W-:Y:S05]  /*2cb0*/  BSYNC B1 ;  /* 0x0000000000017941 */ /* 0x000fea0003800000 */
.L_x_78:
        /* <DEDUP_REMOVED lines=11> */
.L_x_81:
[----:B------:R-:W-:Y:S05]  /*2d70*/  BSYNC B1 ;  /* 0x0000000000017941 */ /* 0x000fea0003800000 */
.L_x_80:
[----:B---3--:R-:W-:Y:S01]  /*2d80*/  @!P4 IMAD R13, R46, R88, R15 ;  /* 0x000000582e0dc224 */ /* 0x008fe200078e020f */
[----:B------:R-:W-:Y:S04]  /*2d90*/  BSSY B1, `(.L_x_82) ;  /* 0x0000006000017945 */ /* 0x000fe80003800000 */
[----:B------:R3:W-:Y:S01]  /*2da0*/  @!P4 STG.E.U8 desc[UR36][R6.64+0x28], R13 ;  /* 0x0000280d0600c986 */ /* 0x0007e2000c101124 */
[----:B------:R-:W-:Y:S05]  /*2db0*/  @P3 BRA `(.L_x_83) ;  /* 0x00000000000c3947 */ /* 0x000fea0003800000 */
[----:B------:R-:W5:Y:S02]  /*2dc0*/  LDG.E.U8 R90, desc[UR36][R10.64+0x29] ;  /* 0x000029240a5a7981 */ /* 0x000f64000c1e1100 */
[----:B-----5:R-:W-:-:S05]  /*2dd0*/  PRMT R12, R90, 0x8880, RZ ;  /* 0x000088805a0c7816 */ /* 0x020fca00000000ff */
[----:B------:R-:W-:-:S07]  /*2de0*/  IMAD R15, R12, R89, RZ ;  /* 0x000000590c0f7224 */ /* 0x000fce00078e02ff */
.L_x_83:
[----:B------:R-:W-:Y:S05]  /*2df0*/  BSYNC B1 ;  /* 0x0000000000017941 */ /* 0x000fea0003800000 */
.L_x_82:
[----:B------:R-:W-:Y:S01]  /*2e00*/  @!P3 IMAD R47, R47, R88, R15 ;  /* 0x000000582f2fb224 */ /* 0x000fe200078e020f */
[----:B------:R-:W-:Y:S04]  /*2e10*/  BSSY B1, `(.L_x_84) ;  /* 0x0000006000017945 */ /* 0x000fe80003800000 */
[----:B------:R0:W-:Y:S01]  /*2e20*/  @!P3 STG.E.U8 desc[UR36][R6.64+0x29], R47 ;  /* 0x0000292f0600b986 */ /* 0x0001e2000c101124 */
[----:B------:R-:W-:Y:S05]  /*2e30*/  @P5 BRA `(.L_x_85) ;  /* 0x00000000000c5947 */ /* 0x000fea0003800000 */
[----:B------:R-:W5:Y:S02]  /*2e40*/  LDG.E.U8 R90, desc[UR36][R8.64+0x30] ;  /* 0x00003024085a7981 */ /* 0x000f64000c1e1100 */
[----:B-----5:R-:W-:-:S05]  /*2e50*/  PRMT R12, R90, 0x8880, RZ ;  /* 0x000088805a0c7816 */ /* 0x020fca00000000ff */
[----:B------:R-:W-:-:S07]  /*2e60*/  IMAD R15, R12, R89, RZ ;  /* 0x000000590c0f7224 */ /* 0x000fce00078e02ff */
.L_x_85:
[----:B------:R-:W-:Y:S05]  /*2e70*/  BSYNC B1 ;  /* 0x0000000000017941 */ /* 0x000fea0003800000 */
.L_x_84:
[----:B---3--:R-:W-:Y:S01]  /*2e80*/  @!P5 IMAD R13, R48, R88, R15 ;  /* 0x00000058300dd224 */ /* 0x008fe200078e020f */
[----:B------:R-:W-:Y:S04]  /*2e90*/  BSSY B1, `(.L_x_86) ;  /* 0x0000006000017945 */ /* 0x000fe80003800000 */
[----:B------:R3:W-:Y:S01]  /*2ea0*/  @!P5 STG.E.U8 desc[UR36][R4.64+0x30], R13 ;  /* 0x0000300d0400d986 */ /* 0x0007e2000c101124 */
[----:B------:R-:W-:Y:S05]  /*2eb0*/  @P2 BRA `(.L_x_87) ;  /* 0x00000000000c2947 */ /* 0x000fea0003800000 */
[----:B------:R-:W5:Y:S02]  /*2ec0*/  LDG.E.U8 R90, desc[UR36][R8.64+0x31] ;  /* 0x00003124085a7981 */ /* 0x000f64000c1e1100 */
[----:B-----5:R-:W-:-:S05]  /*2ed0*/  PRMT R12, R90, 0x8880, RZ ;  /* 0x000088805a0c7816 */ /* 0x020fca00000000ff */
[----:B------:R-:W-:-:S07]  /*2ee0*/  IMAD R15, R12, R89, RZ ;  /* 0x000000590c0f7224 */ /* 0x000fce00078e02ff */
.L_x_87:
[----:B------:R-:W-:Y:S05]  /*2ef0*/  BSYNC B1 ;  /* 0x0000000000017941 */ /* 0x000fea0003800000 */
.L_x_86:
        /* <DEDUP_REMOVED lines=11> */
.L_x_89:
[----:B------:R-:W-:Y:S05]  /*2fb0*/  BSYNC B1 ;  /* 0x0000000000017941 */ /* 0x000fea0003800000 */
.L_x_88:
[----:B---3--:R-:W-:Y:S01]  /*2fc0*/  @!P4 IMAD R13, R50, R88, R15 ;  /* 0x00000058320dc224 */ /* 0x008fe200078e020f */
[----:B------:R-:W-:Y:S04]  /*2fd0*/  BSSY B1, `(.L_x_90) ;  /* 0x0000006000017945 */ /* 0x000fe80003800000 */
[----:B------:R3:W-:Y:S01]  /*2fe0*/  @!P4 STG.E.U8 desc[UR36][R6.64+0x30], R13 ;  /* 0x0000300d0600c986 */ /* 0x0007e2000c101124 */
[----:B------:R-:W-:Y:S05]  /*2ff0*/  @P3 BRA `(.L_x_91) ;  /* 0x00000000000c3947 */ /* 0x000fea0003800000 */
[----:B------:R-:W5:Y:S02]  /*3000*/  LDG.E.U8 R90, desc[UR36][R10.64+0x31] ;  /* 0x000031240a5a7981 */ /* 0x000f64000c1e1100 */
[----:B-----5:R-:W-:-:S05]  /*3010*/  PRMT R12, R90, 0x8880, RZ ;  /* 0x000088805a0c7816 */ /* 0x020fca00000000ff */
[----:B------:R-:W-:-:S07]  /*3020*/  IMAD R15, R12, R89, RZ ;  /* 0x000000590c0f7224 */ /* 0x000fce00078e02ff */
.L_x_91:
[----:B------:R-:W-:Y:S05]  /*3030*/  BSYNC B1 ;  /* 0x0000000000017941 */ /* 0x000fea0003800000 */
.L_x_90:
[----:B------:R-:W-:Y:S01]  /*3040*/  @!P3 IMAD R51, R51, R88, R15 ;  /* 0x000000583333b224 */ /* 0x000fe200078e020f */
[----:B------:R-:W-:Y:S04]  /*3050*/  BSSY B1, `(.L_x_92) ;  /* 0x0000006000017945 */ /* 0x000fe80003800000 */
[----:B------:R0:W-:Y:S01]  /*3060*/  @!P3 STG.E.U8 desc[UR36][R6.64+0x31], R51 ;  /* 0x000031330600b986 */ /* 0x0001e2000c101124 */
[----:B------:R-:W-:Y:S05]  /*3070*/  @P5 BRA `(.L_x_93) ;  /* 0x00000000000c5947 */ /* 0x000fea0003800000 */
[----:B------:R-:W5:Y:S02]  /*3080*/  LDG.E.U8 R90, desc[UR36][R8.64+0x38] ;  /* 0x00003824085a7981 */ /* 0x000f64000c1e1100 */
[----:B-----5:R-:W-:-:S05]  /*3090*/  PRMT R12, R90, 0x8880, RZ ;  /* 0x000088805a0c7816 */ /* 0x020fca00000000ff */
[----:B------:R-:W-:-:S07]  /*30a0*/  IMAD R15, R12, R89, RZ ;  /* 0x000000590c0f7224 */ /* 0x000fce00078e02ff */
.L_x_93:
[----:B------:R-:W-:Y:S05]  /*30b0*/  BSYNC B1 ;  /* 0x0000000000017941 */ /* 0x000fea0003800000 */
.L_x_92:
[----:B---3--:R-:W-:Y:S01]  /*30c0*/  @!P5 IMAD R13, R52, R88, R15 ;  /* 0x00000058340dd224 */ /* 0x008fe200078e020f */
[----:B------:R-:W-:Y:S04]  /*30d0*/  BSSY B1, `(.L_x_94) ;  /* 0x0000006000017945 */ /* 0x000fe80003800000 */
[----:B------:R3:W-:Y:S01]  /*30e0*/  @!P5 STG.E.U8 desc[UR36][R4.64+0x38], R13 ;  /* 0x0000380d0400d986 */ /* 0x0007e2000c101124 */
[----:B------:R-:W-:Y:S05]  /*30f0*/  @P2 BRA `(.L_x_95) ;  /* 0x00000000000c2947 */ /* 0x000fea0003800000 */
[----:B------:R-:W5:Y:S02]  /*3100*/  LDG.E.U8 R90, desc[UR36][R8.64+0x39] ;  /* 0x00003924085a7981 */ /* 0x000f64000c1e1100 */
[----:B-----5:R-:W-:-:S05]  /*3110*/  PRMT R12, R90, 0x8880, RZ ;  /* 0x000088805a0c7816 */ /* 0x020fca00000000ff */
[----:B------:R-:W-:-:S07]  /*3120*/  IMAD R15, R12, R89, RZ ;  /* 0x000000590c0f7224 */ /* 0x000fce00078e02ff */
.L_x_95:
[----:B------:R-:W-:Y:S05]  /*3130*/  BSYNC B1 ;  /* 0x0000000000017941 */ /* 0x000fea0003800000 */
.L_x_94:
        /* <DEDUP_REMOVED lines=11> */
.L_x_97:
[----:B------:R-:W-:Y:S05]  /*31f0*/  BSYNC B1 ;  /* 0x0000000000017941 */ /* 0x000fea0003800000 */
.L_x_96:
[----:B---3--:R-:W-:Y:S01]  /*3200*/  @!P4 IMAD R13, R54, R88, R15 ;  /* 0x00000058360dc224 */ /* 0x008fe200078e020f */
[----:B------:R-:W-:Y:S04]  /*3210*/  BSSY B1, `(.L_x_98) ;  /* 0x0000006000017945 */ /* 0x000fe80003800000 */
[----:B------:R3:W-:Y:S01]  /*3220*/  @!P4 STG.E.U8 desc[UR36][R6.64+0x38], R13 ;  /* 0x0000380d0600c986 */ /* 0x0007e2000c101124 */
[----:B------:R-:W-:Y:S05]  /*3230*/  @P3 BRA `(.L_x_99) ;  /* 0x00000000000c3947 */ /* 0x000fea0003800000 */
[----:B------:R-:W5:Y:S02]  /*3240*/  LDG.E.U8 R90, desc[UR36][R10.64+0x39] ;  /* 0x000039240a5a7981 */ /* 0x000f64000c1e1100 */
[----:B-----5:R-:W-:-:S05]  /*3250*/  PRMT R12, R90, 0x8880, RZ ;  /* 0x000088805a0c7816 */ /* 0x020fca00000000ff */
[----:B------:R-:W-:-:S07]  /*3260*/  IMAD R15, R12, R89, RZ ;  /* 0x000000590c0f7224 */ /* 0x000fce00078e02ff */
.L_x_99:
[----:B------:R-:W-:Y:S05]  /*3270*/  BSYNC B1 ;  /* 0x0000000000017941 */ /* 0x000fea0003800000 */
.L_x_98:
[----:B------:R-:W-:Y:S01]  /*3280*/  @!P3 IMAD R55, R55, R88, R15 ;  /* 0x000000583737b224 */ /* 0x000fe200078e020f */
[----:B------:R-:W-:Y:S04]  /*3290*/  BSSY B1, `(.L_x_100) ;  /* 0x0000006000017945 */ /* 0x000fe80003800000 */
[----:B------:R0:W-:Y:S01]  /*32a0*/  @!P3 STG.E.U8 desc[UR36][R6.64+0x39], R55 ;  /* 0x000039370600b986 */ /* 0x0001e2000c101124 */
[----:B------:R-:W-:Y:S05]  /*32b0*/  @P5 BRA `(.L_x_101) ;  /* 0x00000000000c5947 */ /* 0x000fea0003800000 */
[----:B------:R-:W5:Y:S02]  /*32c0*/  LDG.E.U8 R90, desc[UR36][R8.64+0x40] ;  /* 0x00004024085a7981 */ /* 0x000f64000c1e1100 */
[----:B-----5:R-:W-:-:S05]  /*32d0*/  PRMT R12, R90, 0x8880, RZ ;  /* 0x000088805a0c7816 */ /* 0x020fca00000000ff */
[----:B------:R-:W-:-:S07]  /*32e0*/  IMAD R15, R12, R89, RZ ;  /* 0x000000590c0f7224 */ /* 0x000fce00078e02ff */
.L_x_101:
[----:B------:R-:W-:Y:S05]  /*32f0*/  BSYNC B1 ;  /* 0x0000000000017941 */ /* 0x000fea0003800000 */
.L_x_100:
[----:B---3--:R-:W-:Y:S01]  /*3300*/  @!P5 IMAD R13, R56, R88, R15 ;  /* 0x00000058380dd224 */ /* 0x008fe200078e020f */
[----:B------:R-:W-:Y:S04]  /*3310*/  BSSY B1, `(.L_x_102) ;  /* 0x0000006000017945 */ /* 0x000fe80003800000 */
[----:B------:R3:W-:Y:S01]  /*3320*/  @!P5 STG.E.U8 desc[UR36][R4.64+0x40], R13 ;  /* 0x0000400d0400d986 */ /* 0x0007e2000c101124 */
[----:B------:R-:W-:Y:S05]  /*3330*/  @P2 BRA `(.L_x_103) ;  /* 0x00000000000c2947 */ /* 0x000fea0003800000 */
[----:B------:R-:W5:Y:S02]  /*3340*/  LDG.E.U8 R90, desc[UR36][R8.64+0x41] ;  /* 0x00004124085a7981 */ /* 0x000f64000c1e1100 */
[----:B-----5:R-:W-:-:S05]  /*3350*/  PRMT R12, R90, 0x8880, RZ ;  /* 0x000088805a0c7816 */ /* 0x020fca00000000ff */
[----:B------:R-:W-:-:S07]  /*3360*/  IMAD R15, R12, R89, RZ ;  /* 0x000000590c0f7224 */ /* 0x000fce00078e02ff */
.L_x_103:
[----:B------:R-:W-:Y:S05]  /*3370*/  BSYNC B1 ;  /* 0x0000000000017941 */ /* 0x000fea0003800000 */
.L_x_102:
        /* <DEDUP_REMOVED lines=11> */
.L_x_105:
[----:B------:R-:W-:Y:S05]  /*3430*/  BSYNC B1 ;  /* 0x0000000000017941 */ /* 0x000fea0003800000 */
.L_x_104:
[----:B---3--:R-:W-:Y:S01]  /*3440*/  @!P4 IMAD R13, R58, R88, R15 ;  /* 0x000000583a0dc224 */ /* 0x008fe200078e020f */
[----:B------:R-:W-:Y:S04]  /*3450*/  BSSY B1, `(.L_x_106) ;  /* 0x0000006000017945 */ /* 0x000fe80003800000 */
[----:B------:R3:W-:Y:S01]  /*3460*/  @!P4 STG.E.U8 desc[UR36][R6.64+0x40], R13 ;  /* 0x0000400d0600c986 */ /* 0x0007e2000c101124 */
[----:B------:R-:W-:Y:S05]  /*3470*/  @P3 BRA `(.L_x_107) ;  /* 0x00000000000c3947 */ /* 0x000fea0003800000 */
[----:B------:R-:W5:Y:S02]  /*3480*/  LDG.E.U8 R90, desc[UR36][R10.64+0x41] ;  /* 0x000041240a5a7981 */ /* 0x000f64000c1e1100 */
[----:B-----5:R-:W-:-:S05]  /*3490*/  PRMT R12, R90, 0x8880, RZ ;  /* 0x000088805a0c7816 */ /* 0x020fca00000000ff */
[----:B------:R-:W-:-:S07]  /*34a0*/  IMAD R15, R12, R89, RZ ;  /* 0x000000590c0f7224 */ /* 0x000fce00078e02ff */
.L_x_107:
[----:B------:R-:W-:Y:S05]  /*34b0*/  BSYNC B1 ;  /* 0x0000000000017941 */ /* 0x000fea0003800000 */
.L_x_106:
[----:B------:R-:W-:Y:S01]  /*34c0*/  @!P3 IMAD R59, R59, R88, R15 ;  /* 0x000000583b3bb224 */ /* 0x000fe200078e020f */
[----:B------:R-:W-:Y:S04]  /*34d0*/  BSSY B1, `(.L_x_108) ;  /* 0x0000006000017945 */ /* 0x000fe80003800000 */
[----:B------:R0:W-:Y:S01]  /*34e0*/  @!P3 STG.E.U8 desc[UR36][R6.64+0x41], R59 ;  /* 0x0000413b0600b986 */ /* 0x0001e2000c101124 */
[----:B------:R-:W-:Y:S05]  /*34f0*/  @P5 BRA `(.L_x_109) ;  /* 0x00000000000c5947 */ /* 0x000fea0003800000 */
[----:B------:R-:W5:Y:S02]  /*3500*/  LDG.E.U8 R90, desc[UR36][R8.64+0x48] ;  /* 0x00004824085a7981 */ /* 0x000f64000c1e1100 */
[----:B-----5:R-:W-:-:S05]  /*3510*/  PRMT R12, R90, 0x8880, RZ ;  /* 0x000088805a0c7816 */ /* 0x020fca00000000ff */
[----:B------:R-:W-:-:S07]  /*3520*/  IMAD R15, R12, R89, RZ ;  /* 0x000000590c0f7224 */ /* 0x000fce00078e02ff */
.L_x_109:
[----:B------:R-:W-:Y:S05]  /*3530*/  BSYNC B1 ;  /* 0x0000000000017941 */ /* 0x000fea0003800000 */
.L_x_108:
[----:B---3--:R-:W-:Y:S01]  /*3540*/  @!P5 IMAD R13, R60, R88, R15 ;  /* 0x000000583c0dd224 */ /* 0x008fe200078e020f */
[----:B------:R-:W-:Y:S04]  /*3550*/  BSSY B1, `(.L_x_110) ;  /* 0x0000006000017945 */ /* 0x000fe80003800000 */
[----:B------:R3:W-:Y:S01]  /*3560*/  @!P5 STG.E.U8 desc[UR36][R4.64+0x48], R13 ;  /* 0x0000480d0400d986 */ /* 0x0007e2000c101124 */
[----:B------:R-:W-:Y:S05]  /*3570*/  @P2 BRA `(.L_x_111) ;  /* 0x00000000000c2947 */ /* 0x000fea0003800000 */
[----:B------:R-:W5:Y:S02]  /*3580*/  LDG.E.U8 R90, desc[UR36][R8.64+0x49] ;  /* 0x00004924085a7981 */ /* 0x000f64000c1e1100 */
[----:B-----5:R-:W-:-:S05]  /*3590*/  PRMT R12, R90, 0x8880, RZ ;  /* 0x000088805a0c7816 */ /* 0x020fca00000000ff */
[----:B------:R-:W-:-:S07]  /*35a0*/  IMAD R15, R12, R89, RZ ;  /* 0x000000590c0f7224 */ /* 0x000fce00078e02ff */
.L_x_111:
[----:B------:R-:W-:Y:S05]  /*35b0*/  BSYNC B1 ;  /* 0x0000000000017941 */ /* 0x000fea0003800000 */
.L_x_110:
        /* <DEDUP_REMOVED lines=11> */
.L_x_113:
[----:B------:R-:W-:Y:S05]  /*3670*/  BSYNC B1 ;  /* 0x0000000000017941 */ /* 0x000fea0003800000 */
.L_x_112:
[----:B---3--:R-:W-:Y:S01]  /*3680*/  @!P4 IMAD R13, R62, R88, R15 ;  /* 0x000000583e0dc224 */ /* 0x008fe200078e020f */
[----:B------:R-:W-:Y:S04]  /*3690*/  BSSY B1, `(.L_x_114) ;  /* 0x0000006000017945 */ /* 0x000fe80003800000 */
[----:B------:R3:W-:Y:S01]  /*36a0*/  @!P4 STG.E.U8 desc[UR36][R6.64+0x48], R13 ;  /* 0x0000480d0600c986 */ /* 0x0007e2000c101124 */
[----:B------:R-:W-:Y:S05]  /*36b0*/  @P3 BRA `(.L_x_115) ;  /* 0x00000000000c3947 */ /* 0x000fea0003800000 */
[----:B------:R-:W5:Y:S02]  /*36c0*/  LDG.E.U8 R90, desc[UR36][R10.64+0x49] ;  /* 0x000049240a5a7981 */ /* 0x000f64000c1e1100 */
[----:B-----5:R-:W-:-:S05]  /*36d0*/  PRMT R12, R90, 0x8880, RZ ;  /* 0x000088805a0c7816 */ /* 0x020fca00000000ff */
[----:B------:R-:W-:-:S07]  /*36e0*/  IMAD R15, R12, R89, RZ ;  /* 0x000000590c0f7224 */ /* 0x000fce00078e02ff */
.L_x_115:
[----:B------:R-:W-:Y:S05]  /*36f0*/  BSYNC B1 ;  /* 0x0000000000017941 */ /* 0x000fea0003800000 */
.L_x_114:
[----:B------:R-:W-:Y:S01]  /*3700*/  @!P3 IMAD R63, R63, R88, R15 ;  /* 0x000000583f3fb224 */ /* 0x000fe200078e020f */
[----:B------:R-:W-:Y:S04]  /*3710*/  BSSY B1, `(.L_x_116) ;  /* 0x0000006000017945 */ /* 0x000fe80003800000 */
[----:B------:R0:W-:Y:S01]  /*3720*/  @!P3 STG.E.U8 desc[UR36][R6.64+0x49], R63 ;  /* 0x0000493f0600b986 */ /* 0x0001e2000c101124 */
[----:B------:R-:W-:Y:S05]  /*3730*/  @P5 BRA `(.L_x_117) ;  /* 0x00000000000c5947 */ /* 0x000fea0003800000 */
[----:B------:R-:W5:Y:S02]  /*3740*/  LDG.E.U8 R90, desc[UR36][R8.64+0x50] ;  /* 0x00005024085a7981 */ /* 0x000f64000c1e1100 */
[----:B-----5:R-:W-:-:S05]  /*3750*/  PRMT R12, R90, 0x8880, RZ ;  /* 0x000088805a0c7816 */ /* 0x020fca00000000ff */
[----:B------:R-:W-:-:S07]  /*3760*/  IMAD R15, R12, R89, RZ ;  /* 0x000000590c0f7224 */ /* 0x000fce00078e02ff */
.L_x_117:
[----:B------:R-:W-:Y:S05]  /*3770*/  BSYNC B1 ;  /* 0x0000000000017941 */ /* 0x000fea0003800000 */
.L_x_116:
[----:B---3--:R-:W-:Y:S01]  /*3780*/  @!P5 IMAD R13, R64, R88, R15 ;  /* 0x00000058400dd224 */ /* 0x008fe200078e020f */
[----:B------:R-:W-:Y:S04]  /*3790*/  BSSY B1, `(.L_x_118) ;  /* 0x0000006000017945 */ /* 0x000fe80003800000 */
[----:B------:R3:W-:Y:S01]  /*37a0*/  @!P5 STG.E.U8 desc[UR36][R4.64+0x50], R13 ;  /* 0x0000500d0400d986 */ /* 0x0007e2000c101124 */
[----:B------:R-:W-:Y:S05]  /*37b0*/  @P2 BRA `(.L_x_119) ;  /* 0x00000000000c2947 */ /* 0x000fea0003800000 */
[----:B------:R-:W5:Y:S02]  /*37c0*/  LDG.E.U8 R90, desc[UR36][R8.64+0x51] ;  /* 0x00005124085a7981 */ /* 0x000f64000c1e1100 */
[----:B-----5:R-:W-:-:S05]  /*37d0*/  PRMT R12, R90, 0x8880, RZ ;  /* 0x000088805a0c7816 */ /* 0x020fca00000000ff */
[----:B------:R-:W-:-:S07]  /*37e0*/  IMAD R15, R12, R89, RZ ;  /* 0x000000590c0f7224 */ /* 0x000fce00078e02ff */
.L_x_119:
[----:B------:R-:W-:Y:S05]  /*37f0*/  BSYNC B1 ;  /* 0x0000000000017941 */ /* 0x000fea0003800000 */
.L_x_118:
        /* <DEDUP_REMOVED lines=11> */
.L_x_121:
[----:B------:R-:W-:Y:S05]  /*38b0*/  BSYNC B1 ;  /* 0x0000000000017941 */ /* 0x000fea0003800000 */
.L_x_120:
[----:B---3--:R-:W-:Y:S01]  /*38c0*/  @!P4 IMAD R13, R66, R88, R15 ;  /* 0x00000058420dc224 */ /* 0x008fe200078e020f */
[----:B------:R-:W-:Y:S04]  /*38d0*/  BSSY B1, `(.L_x_122) ;  /* 0x0000006000017945 */ /* 0x000fe80003800000 */
[----:B------:R3:W-:Y:S01]  /*38e0*/  @!P4 STG.E.U8 desc[UR36][R6.64+0x50], R13 ;  /* 0x0000500d0600c986 */ /* 0x0007e2000c101124 */
[----:B------:R-:W-:Y:S05]  /*38f0*/  @P3 BRA `(.L_x_123) ;  /* 0x00000000000c3947 */ /* 0x000fea0003800000 */
[----:B------:R-:W5:Y:S02]  /*3900*/  LDG.E.U8 R90, desc[UR36][R10.64+0x51] ;  /* 0x000051240a5a7981 */ /* 0x000f64000c1e1100 */
[----:B-----5:R-:W-:-:S05]  /*3910*/  PRMT R12, R90, 0x8880, RZ ;  /* 0x000088805a0c7816 */ /* 0x020fca00000000ff */
[----:B------:R-:W-:-:S07]  /*3920*/  IMAD R15, R12, R89, RZ ;  /* 0x000000590c0f7224 */ /* 0x000fce00078e02ff */
.L_x_123:
[----:B------:R-:W-:Y:S05]  /*3930*/  BSYNC B1 ;  /* 0x0000000000017941 */ /* 0x000fea0003800000 */
.L_x_122:
[----:B------:R-:W-:Y:S01]  /*3940*/  @!P3 IMAD R67, R67, R88, R15 ;  /* 0x000000584343b224 */ /* 0x000fe200078e020f */
[----:B------:R-:W-:Y:S04]  /*3950*/  BSSY B1, `(.L_x_124) ;  /* 0x0000006000017945 */ /* 0x000fe80003800000 */
[----:B------:R0:W-:Y:S01]  /*3960*/  @!P3 STG.E.U8 desc[UR36][R6.64+0x51], R67 ;  /* 0x000051430600b986 */ /* 0x0001e2000c101124 */
[----:B------:R-:W-:Y:S05]  /*3970*/  @P5 BRA `(.L_x_125) ;  /* 0x00000000000c5947 */ /* 0x000fea0003800000 */
[----:B------:R-:W5:Y:S02]  /*3980*/  LDG.E.U8 R90, desc[UR36][R8.64+0x58] ;  /* 0x00005824085a7981 */ /* 0x000f64000c1e1100 */
[----:B-----5:R-:W-:-:S05]  /*3990*/  PRMT R12, R90, 0x8880, RZ ;  /* 0x000088805a0c7816 */ /* 0x020fca00000000ff */
[----:B------:R-:W-:-:S07]  /*39a0*/  IMAD R15, R12, R89, RZ ;  /* 0x000000590c0f7224 */ /* 0x000fce00078e02ff */
.L_x_125:
[----:B------:R-:W-:Y:S05]  /*39b0*/  BSYNC B1 ;  /* 0x0000000000017941 */ /* 0x000fea0003800000 */
.L_x_124:
[----:B---3--:R-:W-:Y:S01]  /*39c0*/  @!P5 IMAD R13, R68, R88, R15 ;  /* 0x00000058440dd224 */ /* 0x008fe200078e020f */
[----:B------:R-:W-:Y:S04]  /*39d0*/  BSSY B1, `(.L_x_126) ;  /* 0x0000006000017945 */ /* 0x000fe80003800000 */
[----:B------:R3:W-:Y:S01]  /*39e0*/  @!P5 STG.E.U8 desc[UR36][R4.64+0x58], R13 ;  /* 0x0000580d0400d986 */ /* 0x0007e2000c101124 */
[----:B------:R-:W-:Y:S05]  /*39f0*/  @P2 BRA `(.L_x_127) ;  /* 0x00000000000c2947 */ /* 0x000fea0003800000 */
[----:B------:R-:W5:Y:S02]  /*3a00*/  LDG.E.U8 R90, desc[UR36][R8.64+0x59] ;  /* 0x00005924085a7981 */ /* 0x000f64000c1e1100 */
[----:B-----5:R-:W-:-:S05]  /*3a10*/  PRMT R12, R90, 0x8880, RZ ;  /* 0x000088805a0c7816 */ /* 0x020fca00000000ff */
[----:B------:R-:W-:-:S07]  /*3a20*/  IMAD R15, R12, R89, RZ ;  /* 0x000000590c0f7224 */ /* 0x000fce00078e02ff */
.L_x_127:
[----:B------:R-:W-:Y:S05]  /*3a30*/  BSYNC B1 ;  /* 0x0000000000017941 */ /* 0x000fea0003800000 */
.L_x_126:
        /* <DEDUP_REMOVED lines=11> */
.L_x_129:
[----:B------:R-:W-:Y:S05]  /*3af0*/  BSYNC B1 ;  /* 0x0000000000017941 */ /* 0x000fea0003800000 */
.L_x_128:
[----:B---3--:R-:W-:Y:S01]  /*3b00*/  @!P4 IMAD R13, R70, R88, R15 ;  /* 0x00000058460dc224 */ /* 0x008fe200078e020f */
[----:B------:R-:W-:Y:S04]  /*3b10*/  BSSY B1, `(.L_x_130) ;  /* 0x0000006000017945 */ /* 0x000fe80003800000 */
[----:B------:R3:W-:Y:S01]  /*3b20*/  @!P4 STG.E.U8 desc[UR36][R6.64+0x58], R13 ;  /* 0x0000580d0600c986 */ /* 0x0007e2000c101124 */
[----:B------:R-:W-:Y:S05]  /*3b30*/  @P3 BRA `(.L_x_131) ;  /* 0x00000000000c3947 */ /* 0x000fea0003800000 */
[----:B------:R-:W5:Y:S02]  /*3b40*/  LDG.E.U8 R90, desc[UR36][R10.64+0x59] ;  /* 0x000059240a5a7981 */ /* 0x000f64000c1e1100 */
[----:B-----5:R-:W-:-:S05]  /*3b50*/  PRMT R12, R90, 0x8880, RZ ;  /* 0x000088805a0c7816 */ /* 0x020fca00000000ff */
[----:B------:R-:W-:-:S07]  /*3b60*/  IMAD R15, R12, R89, RZ ;  /* 0x000000590c0f7224 */ /* 0x000fce00078e02ff */
.L_x_131:
[----:B------:R-:W-:Y:S05]  /*3b70*/  BSYNC B1 ;  /* 0x0000000000017941 */ /* 0x000fea0003800000 */
.L_x_130:
[----:B------:R-:W-:Y:S01]  /*3b80*/  @!P3 IMAD R71, R71, R88, R15 ;  /* 0x000000584747b224 */ /* 0x000fe200078e020f */
[----:B------:R-:W-:Y:S04]  /*3b90*/  BSSY B1, `(.L_x_132) ;  /* 0x0000006000017945 */ /* 0x000fe80003800000 */
[----:B------:R0:W-:Y:S01]  /*3ba0*/  @!P3 STG.E.U8 desc[UR36][R6.64+0x59], R71 ;  /* 0x000059470600b986 */ /* 0x0001e2000c101124 */
[----:B------:R-:W-:Y:S05]  /*3bb0*/  @P5 BRA `(.L_x_133) ;  /* 0x00000000000c5947 */ /* 0x000fea0003800000 */
[----:B------:R-:W5:Y:S02]  /*3bc0*/  LDG.E.U8 R90, desc[UR36][R8.64+0x60] ;  /* 0x00006024085a7981 */ /* 0x000f64000c1e1100 */
[----:B-----5:R-:W-:-:S05]  /*3bd0*/  PRMT R12, R90, 0x8880, RZ ;  /* 0x000088805a0c7816 */ /* 0x020fca00000000ff */
[----:B------:R-:W-:-:S07]  /*3be0*/  IMAD R15, R12, R89, RZ ;  /* 0x000000590c0f7224 */ /* 0x000fce00078e02ff */
.L_x_133:
[----:B------:R-:W-:Y:S05]  /*3bf0*/  BSYNC B1 ;  /* 0x0000000000017941 */ /* 0x000fea0003800000 */
.L_x_132:
[----:B---3--:R-:W-:Y:S01]  /*3c00*/  @!P5 IMAD R13, R72, R88, R15 ;  /* 0x00000058480dd224 */ /* 0x008fe200078e020f */
[----:B------:R-:W-:Y:S04]  /*3c10*/  BSSY B1, `(.L_x_134) ;  /* 0x0000006000017945 */ /* 0x000fe80003800000 */
[----:B------:R3:W-:Y:S01]  /*3c20*/  @!P5 STG.E.U8 desc[UR36][R4.64+0x60], R13 ;  /* 0x0000600d0400d986 */ /* 0x0007e2000c101124 */
[----:B------:R-:W-:Y:S05]  /*3c30*/  @P2 BRA `(.L_x_135) ;  /* 0x00000000000c2947 */ /* 0x000fea0003800000 */
[----:B------:R-:W5:Y:S02]  /*3c40*/  LDG.E.U8 R90, desc[UR36][R8.64+0x61] ;  /* 0x00006124085a7981 */ /* 0x000f64000c1e1100 */
[----:B-----5:R-:W-:-:S05]  /*3c50*/  PRMT R12, R90, 0x8880, RZ ;  /* 0x000088805a0c7816 */ /* 0x020fca00000000ff */
[----:B------:R-:W-:-:S07]  /*3c60*/  IMAD R15, R12, R89, RZ ;  /* 0x000000590c0f7224 */ /* 0x000fce00078e02ff */
.L_x_135:
[----:B------:R-:W-:Y:S05]  /*3c70*/  BSYNC B1 ;  /* 0x0000000000017941 */ /* 0x000fea0003800000 */
.L_x_134:
        /* <DEDUP_REMOVED lines=11> */
.L_x_137:
[----:B------:R-:W-:Y:S05]  /*3d30*/  BSYNC B1 ;  /* 0x0000000000017941 */ /* 0x000fea0003800000 */
.L_x_136:
[----:B---3--:R-:W-:Y:S01]  /*3d40*/  @!P4 IMAD R13, R74, R88, R15 ;  /* 0x000000584a0dc224 */ /* 0x008fe200078e020f */
[----:B------:R-:W-:Y:S04]  /*3d50*/  BSSY B1, `(.L_x_138) ;  /* 0x0000006000017945 */ /* 0x000fe80003800000 */
[----:B------:R3:W-:Y:S01]  /*3d60*/  @!P4 STG.E.U8 desc[UR36][R6.64+0x60], R13 ;  /* 0x0000600d0600c986 */ /* 0x0007e2000c101124 */
[----:B------:R-:W-:Y:S05]  /*3d70*/  @P3 BRA `(.L_x_139) ;  /* 0x00000000000c3947 */ /* 0x000fea0003800000 */
[----:B------:R-:W5:Y:S02]  /*3d80*/  LDG.E.U8 R90, desc[UR36][R10.64+0x61] ;  /* 0x000061240a5a7981 */ /* 0x000f64000c1e1100 */
[----:B-----5:R-:W-:-:S05]  /*3d90*/  PRMT R12, R90, 0x8880, RZ ;  /* 0x000088805a0c7816 */ /* 0x020fca00000000ff */
[----:B------:R-:W-:-:S07]  /*3da0*/  IMAD R15, R12, R89, RZ ;  /* 0x000000590c0f7224 */ /* 0x000fce00078e02ff */
.L_x_139:
[----:B------:R-:W-:Y:S05]  /*3db0*/  BSYNC B1 ;  /* 0x0000000000017941 */ /* 0x000fea0003800000 */
.L_x_138:
[----:B------:R-:W-:Y:S01]  /*3dc0*/  @!P3 IMAD R75, R75, R88, R15 ;  /* 0x000000584b4bb224 */ /* 0x000fe200078e020f */
[----:B------:R-:W-:Y:S04]  /*3dd0*/  BSSY B1, `(.L_x_140) ;  /* 0x0000006000017945 */ /* 0x000fe80003800000 */
[----:B------:R0:W-:Y:S01]  /*3de0*/  @!P3 STG.E.U8 desc[UR36][R6.64+0x61], R75 ;  /* 0x0000614b0600b986 */ /* 0x0001e2000c101124 */
[----:B------:R-:W-:Y:S05]  /*3df0*/  @P5 BRA `(.L_x_141) ;  /* 0x00000000000c5947 */ /* 0x000fea0003800000 */
[----:B------:R-:W5:Y:S02]  /*3e00*/  LDG.E.U8 R90, desc[UR36][R8.64+0x68] ;  /* 0x00006824085a7981 */ /* 0x000f64000c1e1100 */
[----:B-----5:R-:W-:-:S05]  /*3e10*/  PRMT R12, R90, 0x8880, RZ ;  /* 0x000088805a0c7816 */ /* 0x020fca00000000ff */
[----:B------:R-:W-:-:S07]  /*3e20*/  IMAD R15, R12, R89, RZ ;  /* 0x000000590c0f7224 */ /* 0x000fce00078e02ff */
.L_x_141:
[----:B------:R-:W-:Y:S05]  /*3e30*/  BSYNC B1 ;  /* 0x0000000000017941 */ /* 0x000fea0003800000 */
.L_x_140:
[----:B---3--:R-:W-:Y:S01]  /*3e40*/  @!P5 IMAD R13, R76, R88, R15 ;  /* 0x000000584c0dd224 */ /* 0x008fe200078e020f */
[----:B------:R-:W-:Y:S04]  /*3e50*/  BSSY B1, `(.L_x_142) ;  /* 0x0000006000017945 */ /* 0x000fe80003800000 */
[----:B------:R3:W-:Y:S01]  /*3e60*/  @!P5 STG.E.U8 desc[UR36][R4.64+0x68], R13 ;  /* 0x0000680d0400d986 */ /* 0x0007e2000c101124 */
[----:B------:R-:W-:Y:S05]  /*3e70*/  @P2 BRA `(.L_x_143) ;  /* 0x00000000000c2947 */ /* 0x000fea0003800000 */
[----:B------:R-:W5:Y:S02]  /*3e80*/  LDG.E.U8 R90, desc[UR36][R8.64+0x69] ;  /* 0x00006924085a7981 */ /* 0x000f64000c1e1100 */
[----:B-----5:R-:W-:-:S05]  /*3e90*/  PRMT R12, R90, 0x8880, RZ ;  /* 0x000088805a0c7816 */ /* 0x020fca00000000ff */
[----:B------:R-:W-:-:S07]  /*3ea0*/  IMAD R15, R12, R89, RZ ;  /* 0x000000590c0f7224 */ /* 0x000fce00078e02ff */
.L_x_143:
[----:B------:R-:W-:Y:S05]  /*3eb0*/  BSYNC B1 ;  /* 0x0000000000017941 */ /* 0x000fea0003800000 */
.L_x_142:
        /* <DEDUP_REMOVED lines=11> */
.L_x_145:
[----:B------:R-:W-:Y:S05]  /*3f70*/  BSYNC B1 ;  /* 0x0000000000017941 */ /* 0x000fea0003800000 */
.L_x_144:
[----:B---3--:R-:W-:Y:S01]  /*3f80*/  @!P4 IMAD R13, R78, R88, R15 ;  /* 0x000000584e0dc224 */ /* 0x008fe200078e020f */
[----:B------:R-:W-:Y:S04]  /*3f90*/  BSSY B1, `(.L_x_146) ;  /* 0x0000006000017945 */ /* 0x000fe80003800000 */
[----:B------:R3:W-:Y:S01]  /*3fa0*/  @!P4 STG.E.U8 desc[UR36][R6.64+0x68], R13 ;  /* 0x0000680d0600c986 */ /* 0x0007e2000c101124 */
[----:B------:R-:W-:Y:S05]  /*3fb0*/  @P3 BRA `(.L_x_147) ;  /* 0x00000000000c3947 */ /* 0x000fea0003800000 */
[----:B------:R-:W5:Y:S02]  /*3fc0*/  LDG.E.U8 R90, desc[UR36][R10.64+0x69] ;  /* 0x000069240a5a7981 */ /* 0x000f64000c1e1100 */
[----:B-----5:R-:W-:-:S05]  /*3fd0*/  PRMT R12, R90, 0x8880, RZ ;  /* 0x000088805a0c7816 */ /* 0x020fca00000000ff */
[----:B------:R-:W-:-:S07]  /*3fe0*/  IMAD R15, R12, R89, RZ ;  /* 0x000000590c0f7224 */ /* 0x000fce00078e02ff */
.L_x_147:
[----:B------:R-:W-:Y:S05]  /*3ff0*/  BSYNC B1 ;  /* 0x0000000000017941 */ /* 0x000fea0003800000 */
.L_x_146:
[----:B------:R-:W-:Y:S01]  /*4000*/  @!P3 IMAD R79, R79, R88, R15 ;  /* 0x000000584f4fb224 */ /* 0x000fe200078e020f */
[----:B------:R-:W-:Y:S04]  /*4010*/  BSSY B1, `(.L_x_148) ;  /* 0x0000006000017945 */ /* 0x000fe80003800000 */
[----:B------:R0:W-:Y:S01]  /*4020*/  @!P3 STG.E.U8 desc[UR36][R6.64+0x69], R79 ;  /* 0x0000694f0600b986 */ /* 0x0001e2000c101124 */
[----:B------:R-:W-:Y:S05]  /*4030*/  @P5 BRA `(.L_x_149) ;  /* 0x00000000000c5947 */ /* 0x000fea0003800000 */
[----:B------:R-:W5:Y:S02]  /*4040*/  LDG.E.U8 R90, desc[UR36][R8.64+0x70] ;  /* 0x00007024085a7981 */ /* 0x000f64000c1e1100 */
[----:B-----5:R-:W-:-:S05]  /*4050*/  PRMT R12, R90, 0x8880, RZ ;  /* 0x000088805a0c7816 */ /* 0x020fca00000000ff */
[----:B------:R-:W-:-:S07]  /*4060*/  IMAD R15, R12, R89, RZ ;  /* 0x000000590c0f7224 */ /* 0x000fce00078e02ff */
.L_x_149:
[----:B------:R-:W-:Y:S05]  /*4070*/  BSYNC B1 ;  /* 0x0000000000017941 */ /* 0x000fea0003800000 */
.L_x_148:
[----:B---3--:R-:W-:Y:S01]  /*4080*/  @!P5 IMAD R13, R80, R88, R15 ;  /* 0x00000058500dd224 */ /* 0x008fe200078e020f */
[----:B------:R-:W-:Y:S04]  /*4090*/  BSSY B1, `(.L_x_150) ;  /* 0x0000006000017945 */ /* 0x000fe80003800000 */
[----:B------:R3:W-:Y:S01]  /*40a0*/  @!P5 STG.E.U8 desc[UR36][R4.64+0x70], R13 ;  /* 0x0000700d0400d986 */ /* 0x0007e2000c101124 */
[----:B------:R-:W-:Y:S05]  /*40b0*/  @P2 BRA `(.L_x_151) ;  /* 0x00000000000c2947 */ /* 0x000fea0003800000 */
[----:B------:R-:W5:Y:S02]  /*40c0*/  LDG.E.U8 R90, desc[UR36][R8.64+0x71] ;  /* 0x00007124085a7981 */ /* 0x000f64000c1e1100 */
[----:B-----5:R-:W-:-:S05]  /*40d0*/  PRMT R12, R90, 0x8880, RZ ;  /* 0x000088805a0c7816 */ /* 0x020fca00000000ff */
[----:B------:R-:W-:-:S07]  /*40e0*/  IMAD R15, R12, R89, RZ ;  /* 0x000000590c0f7224 */ /* 0x000fce00078e02ff */
.L_x_151:
[----:B------:R-:W-:Y:S05]  /*40f0*/  BSYNC B1 ;  /* 0x0000000000017941 */ /* 0x000fea0003800000 */
.L_x_150:
[----:B------:R-:W-:Y:S01]  /*4100*/  ISETP.LT.OR P4, PT, R3, 0x71, !P0 ;  /* 0x000000710300780c */ /* 0x000fe20004781670 */
[----:B------:R-:W-:Y:S01]  /*4110*/  @!P2 IMAD R81, R81, R88, R15 ;  /* 0x000000585151a224 */ /* 0x000fe200078e020f */
[----:B------:R-:W-:Y:S01]  /*4120*/  BSSY B1, `(.L_x_152) ;  /* 0x000000a000017945 */ /* 0x000fe20003800000 */
[C---:B------:R-:W-:Y:S02]  /*4130*/  ISETP.LT.OR P3, PT, R3.reuse, 0x72, !P0 ;  /* 0x000000720300780c */ /* 0x040fe40004761670 */
[C---:B------:R-:W-:Y:S01]  /*4140*/  ISETP.LT.OR P5, PT, R3.reuse, 0x79, !P0 ;  /* 0x000000790300780c */ /* 0x040fe200047a1670 */
[----:B------:R0:W-:Y:S01]  /*4150*/  @!P2 STG.E.U8 desc[UR36][R4.64+0x71], R81 ;  /* 0x000071510400a986 */ /* 0x0001e2000c101124 */
[C---:B------:R-:W-:Y:S02]  /*4160*/  ISETP.LT.OR P2, PT, R3.reuse, 0x79, !P1 ;  /* 0x000000790300780c */ /* 0x040fe40004f41670 */
[----:B------:R-:W-:-:S04]  /*4170*/  ISETP.LT.OR P1, PT, R3, 0x7a, !P1 ;  /* 0x0000007a0300780c */ /* 0x000fc80004f21670 */
[----:B------:R-:W-:Y:S09]  /*4180*/  @P4 BRA `(.L_x_153) ;  /* 0x00000000000c4947 */ /* 0x000ff20003800000 */
[----:B------:R-:W5:Y:S02]  /*4190*/  LDG.E.U8 R90, desc[UR36][R10.64+0x70] ;  /* 0x000070240a5a7981 */ /* 0x000f64000c1e1100 */
[----:B-----5:R-:W-:-:S05]  /*41a0*/  PRMT R12, R90, 0x8880, RZ ;  /* 0x000088805a0c7816 */ /* 0x020fca00000000ff */
[----:B------:R-:W-:-:S07]  /*41b0*/  IMAD R15, R12, R89, RZ ;  /* 0x000000590c0f7224 */ /* 0x000fce00078e02ff */
.L_x_153:
[----:B------:R-:W-:Y:S05]  /*41c0*/  BSYNC B1 ;  /* 0x0000000000017941 */ /* 0x000fea0003800000 */
.L_x_152:
[----:B---3--:R-:W-:Y:S01]  /*41d0*/  @!P4 IMAD R13, R82, R88, R15 ;  /* 0x00000058520dc224 */ /* 0x008fe200078e020f */
[----:B------:R-:W-:Y:S04]  /*41e0*/  BSSY B1, `(.L_x_154) ;  /* 0x0000006000017945 */ /* 0x000fe80003800000 */
[----:B------:R3:W-:Y:S01]  /*41f0*/  @!P4 STG.E.U8 desc[UR36][R6.64+0x70], R13 ;  /* 0x0000700d0600c986 */ /* 0x0007e2000c101124 */
[----:B------:R-:W-:Y:S05]  /*4200*/  @P3 BRA `(.L_x_155) ;  /* 0x00000000000c3947 */ /* 0x000fea0003800000 */
[----:B------:R-:W5:Y:S02]  /*4210*/  LDG.E.U8 R90, desc[UR36][R10.64+0x71] ;  /* 0x000071240a5a7981 */ /* 0x000f64000c1e1100 */
[----:B-----5:R-:W-:-:S05]  /*4220*/  PRMT R12, R90, 0x8880, RZ ;  /* 0x000088805a0c7816 */ /* 0x020fca00000000ff */
[----:B------:R-:W-:-:S07]  /*4230*/  IMAD R15, R12, R89, RZ ;  /* 0x000000590c0f7224 */ /* 0x000fce00078e02ff */
.L_x_155:
[----:B------:R-:W-:Y:S05]  /*4240*/  BSYNC B1 ;  /* 0x0000000000017941 */ /* 0x000fea0003800000 */
.L_x_154:
[----:B------:R-:W-:Y:S01]  /*4250*/  @!P3 IMAD R83, R83, R88, R15 ;  /* 0x000000585353b224 */ /* 0x000fe200078e020f */
[----:B------:R-:W-:Y:S04]  /*4260*/  BSSY B1, `(.L_x_156) ;  /* 0x0000006000017945 */ /* 0x000fe80003800000 */
[----:B------:R0:W-:Y:S01]  /*4270*/  @!P3 STG.E.U8 desc[UR36][R6.64+0x71], R83 ;  /* 0x000071530600b986 */ /* 0x0001e2000c101124 */
[----:B------:R-:W-:Y:S05]  /*4280*/  @P2 BRA `(.L_x_157) ;  /* 0x00000000000c2947 */ /* 0x000fea0003800000 */
[----:B------:R-:W5:Y:S02]  /*4290*/  LDG.E.U8 R90, desc[UR36][R8.64+0x78] ;  /* 0x00007824085a7981 */ /* 0x000f64000c1e1100 */
[----:B-----5:R-:W-:-:S05]  /*42a0*/  PRMT R12, R90, 0x8880, RZ ;  /* 0x000088805a0c7816 */ /* 0x020fca00000000ff */
[----:B------:R-:W-:-:S07]  /*42b0*/  IMAD R15, R12, R89, RZ ;  /* 0x000000590c0f7224 */ /* 0x000fce00078e02ff */
.L_x_157:
[----:B------:R-:W-:Y:S05]  /*42c0*/  BSYNC B1 ;  /* 0x0000000000017941 */ /* 0x000fea0003800000 */
.L_x_156:
[----:B---3--:R-:W-:Y:S01]  /*42d0*/  @!P2 IMAD R13, R84, R88, R15 ;  /* 0x00000058540da224 */ /* 0x008fe200078e020f */
[----:B------:R-:W-:Y:S04]  /*42e0*/  BSSY B1, `(.L_x_158) ;  /* 0x0000006000017945 */ /* 0x000fe80003800000 */
[----:B------:R3:W-:Y:S01]  /*42f0*/  @!P2 STG.E.U8 desc[UR36][R4.64+0x78], R13 ;  /* 0x0000780d0400a986 */ /* 0x0007e2000c101124 */
[----:B------:R-:W-:Y:S05]  /*4300*/  @P1 BRA `(.L_x_159) ;  /* 0x00000000000c1947 */ /* 0x000fea0003800000 */
[----:B------:R-:W5:Y:S02]  /*4310*/  LDG.E.U8 R90, desc[UR36][R8.64+0x79] ;  /* 0x00007924085a7981 */ /* 0x000f64000c1e1100 */
[----:B-----5:R-:W-:-:S05]  /*4320*/  PRMT R12, R90, 0x8880, RZ ;  /* 0x000088805a0c7816 */ /* 0x020fca00000000ff */
[----:B------:R-:W-:-:S07]  /*4330*/  IMAD R15, R12, R89, RZ ;  /* 0x000000590c0f7224 */ /* 0x000fce00078e02ff */
.L_x_159:
[----:B------:R-:W-:Y:S05]  /*4340*/  BSYNC B1 ;  /* 0x0000000000017941 */ /* 0x000fea0003800000 */
.L_x_158:
[----:B------:R-:W-:Y:S01]  /*4350*/  @!P1 IMAD R85, R85, R88, R15 ;  /* 0x0000005855559224 */ /* 0x000fe200078e020f */
[----:B------:R-:W-:Y:S04]  /*4360*/  BSSY B1, `(.L_x_160) ;  /* 0x0000006000017945 */ /* 0x000fe80003800000 */
[----:B------:R0:W-:Y:S01]  /*4370*/  @!P1 STG.E.U8 desc[UR36][R4.64+0x79], R85 ;  /* 0x0000795504009986 */ /* 0x0001e2000c101124 */
[----:B------:R-:W-:Y:S05]  /*4380*/  @P5 BRA `(.L_x_161) ;  /* 0x00000000000c5947 */ /* 0x000fea0003800000 */
[----:B------:R-:W0:Y:S02]  /*4390*/  LDG.E.U8 R90, desc[UR36][R10.64+0x78] ;  /* 0x000078240a5a7981 */ /* 0x000e24000c1e1100 */
[----:B0123--:R-:W-:-:S05]  /*43a0*/  PRMT R4, R90, 0x8880, RZ ;  /* 0x000088805a047816 */ /* 0x00ffca00000000ff */
[----:B------:R-:W-:-:S07]  /*43b0*/  IMAD R15, R4, R89, RZ ;  /* 0x00000059040f7224 */ /* 0x000fce00078e02ff */
.L_x_161:
[----:B------:R-:W-:Y:S05]  /*43c0*/  BSYNC B1 ;  /* 0x0000000000017941 */ /* 0x000fea0003800000 */
.L_x_160:
[----:B0123--:R-:W-:Y:S01]  /*43d0*/  @!P5 IMAD R5, R86, R88, R15 ;  /* 0x000000585605d224 */ /* 0x00ffe200078e020f */
[----:B------:R-:W-:Y:S01]  /*43e0*/  ISETP.LT.OR P0, PT, R3, 0x7a, !P0 ;  /* 0x0000007a0300780c */ /* 0x000fe20004701670 */
[----:B------:R-:W-:Y:S03]  /*43f0*/  BSSY B1, `(.L_x_162) ;  /* 0x0000006000017945 */ /* 0x000fe60003800000 */
[----:B------:R0:W-:Y:S09]  /*4400*/  @!P5 STG.E.U8 desc[UR36][R6.64+0x78], R5 ;  /* 0x000078050600d986 */ /* 0x0001f2000c101124 */
[----:B------:R-:W-:Y:S05]  /*4410*/  @P0 BRA `(.L_x_163) ;  /* 0x00000000000c0947 */ /* 0x000fea0003800000 */
[----:B------:R-:W2:Y:S02]  /*4420*/  LDG.E.U8 R90, desc[UR36][R10.64+0x79] ;  /* 0x000079240a5a7981 */ /* 0x000ea4000c1e1100 */
[----:B--2---:R-:W-:-:S05]  /*4430*/  PRMT R4, R90, 0x8880, RZ ;  /* 0x000088805a047816 */ /* 0x004fca00000000ff */
[----:B------:R-:W-:-:S07]  /*4440*/  IMAD R15, R4, R89, RZ ;  /* 0x00000059040f7224 */ /* 0x000fce00078e02ff */
.L_x_163:
[----:B------:R-:W-:Y:S05]  /*4450*/  BSYNC B1 ;  /* 0x0000000000017941 */ /* 0x000fea0003800000 */
.L_x_162:
[----:B------:R-:W-:Y:S01]  /*4460*/  IMAD R15, R87, R88, R15 ;  /* 0x00000058570f7224 */ /* 0x000fe200078e020f */
[----:B------:R-:W-:Y:S06]  /*4470*/  @P0 BRA `(.L_x_164) ;  /* 0x0000000c00100947 */ /* 0x000fec0003800000 */
[----:B------:R1:W-:Y:S01]  /*4480*/  STG.E.U8 desc[UR36][R6.64+0x79], R15 ;  /* 0x0000790f06007986 */ /* 0x0003e2000c101124 */
[----:B------:R-:W-:Y:S05]  /*4490*/  BRA `(.L_x_164) ;  /* 0x0000000c00087947 */ /* 0x000fea0003800000 */
.L_x_35:
[C---:B------:R-:W-:Y:S02]  /*44a0*/  ISETP.GE.AND P1, PT, R96.reuse, 0x1, PT ;  /* 0x000000016000780c */ /* 0x040fe40003f26270 */
[----:B------:R-:W-:Y:S02]  /*44b0*/  ISETP.GE.AND P0, PT, R96, 0x9, PT ;  /* 0x000000096000780c */ /* 0x000fe40003f06270 */
[C---:B------:R-:W-:Y:S02]  /*44c0*/  ISETP.LT.OR P4, PT, R3.reuse, 0x1, !P1 ;  /* 0x000000010300780c */ /* 0x040fe40004f81670 */
[C---:B------:R-:W-:Y:S02]  /*44d0*/  ISETP.LT.OR P3, PT, R3.reuse, 0x2, !P1 ;  /* 0x000000020300780c */ /* 0x040fe40004f61670 */
[C---:B------:R-:W-:Y:S02]  /*44e0*/  ISETP.LT.OR P2, PT, R3.reuse, 0x1, !P0 ;  /* 0x000000010300780c */ /* 0x040fe40004741670 */
[----:B------:R-:W-:-:S07]  /*44f0*/  ISETP.LT.OR P5, PT, R3, 0x2, !P0 ;  /* 0x000000020300780c */ /* 0x000fce00047a1670 */
[-C--:B------:R-:W-:Y:S02]  /*4500*/  @!P4 IMAD R9, R24, R88.reuse, RZ ;  /* 0x000000581809c224 */ /* 0x080fe400078e02ff */
[-C--:B------:R-:W-:Y:S02]  /*4510*/  @!P3 IMAD R25, R25, R88.reuse, RZ ;  /* 0x000000581919b224 */ /* 0x080fe400078e02ff */
[-C--:B------:R-:W-:Y:S01]  /*4520*/  @!P2 IMAD R11, R26, R88.reuse, RZ ;  /* 0x000000581a0ba224 */ /* 0x080fe200078e02ff */
[----:B------:R0:W-:Y:S01]  /*4530*/  @!P4 STG.E.U8 desc[UR36][R4.64], R9 ;  /* 0x000000090400c986 */ /* 0x0001e2000c101124 */
[----:B------:R-:W-:Y:S01]  /*4540*/  ISETP.LT.OR P4, PT, R3, 0x9, !P1 ;  /* 0x000000090300780c */ /* 0x000fe20004f81670 */
[----:B------:R-:W-:Y:S02]  /*4550*/  @!P5 IMAD R27, R27, R88, RZ ;  /* 0x000000581b1bd224 */ /* 0x000fe400078e02ff */
[----:B------:R-:W-:Y:S01]  /*4560*/  @!P3 STG.E.U8 desc[UR36][R4.64+0x1], R25 ;  /* 0x000001190400b986 */ /* 0x000fe2000c101124 */
[----:B------:R-:W-:-:S03]  /*4570*/  ISETP.LT.OR P3, PT, R3, 0xa, !P1 ;  /* 0x0000000a0300780c */ /* 0x000fc60004f61670 */
[----:B------:R1:W-:Y:S01]  /*4580*/  @!P2 STG.E.U8 desc[UR36][R6.64], R11 ;  /* 0x0000000b0600a986 */ /* 0x0003e2000c101124 */
[----:B------:R-:W-:-:S03]  /*4590*/  ISETP.LT.OR P2, PT, R3, 0x9, !P0 ;  /* 0x000000090300780c */ /* 0x000fc60004741670 */
[----:B------:R-:W-:Y:S01]  /*45a0*/  @!P5 STG.E.U8 desc[UR36][R6.64+0x1], R27 ;  /* 0x0000011b0600d986 */ /* 0x000fe2000c101124 */
[----:B------:R-:W-:Y:S01]  /*45b0*/  ISETP.LT.OR P5, PT, R3, 0xa, !P0 ;  /* 0x0000000a0300780c */ /* 0x000fe200047a1670 */
[----:B------:R-:W-:-:S04]  /*45c0*/  @!P4 IMAD R13, R28, R88, RZ ;  /* 0x000000581c0dc224 */ /* 0x000fc800078e02ff */
[-C--:B------:R-:W-:Y:S01]  /*45d0*/  @!P3 IMAD R29, R29, R88.reuse, RZ ;  /* 0x000000581d1db224 */ /* 0x080fe200078e02ff */
[----:B------:R-:W-:Y:S01]  /*45e0*/  @!P4 STG.E.U8 desc[UR36][R4.64+0x8], R13 ;  /* 0x0000080d0400c986 */ /* 0x000fe2000c101124 */
[C---:B------:R-:W-:Y:S02]  /*45f0*/  ISETP.LT.OR P4, PT, R3.reuse, 0x11, !P1 ;  /* 0x000000110300780c */ /* 0x040fe40004f81670 */
[-C--:B0-----:R-:W-:Y:S01]  /*4600*/  @!P2 IMAD R9, R30, R88.reuse, RZ ;  /* 0x000000581e09a224 */ /* 0x081fe200078e02ff */
[----:B------:R-:W-:Y:S01]  /*4610*/  @!P3 STG.E.U8 desc[UR36][R4.64+0x9], R29 ;  /* 0x0000091d0400b986 */ /* 0x000fe2000c101124 */
[----:B------:R-:W-:Y:S02]  /*4620*/  ISETP.LT.OR P3, PT, R3, 0x12, !P1 ;  /* 0x000000120300780c */ /* 0x000fe40004f61670 */
[----:B------:R-:W-:Y:S01]  /*4630*/  @!P5 IMAD R31, R31, R88, RZ ;  /* 0x000000581f1fd224 */ /* 0x000fe200078e02ff */
[----:B------:R0:W-:Y:S01]  /*4640*/  @!P2 STG.E.U8 desc[UR36][R6.64+0x8], R9 ;  /* 0x000008090600a986 */ /* 0x0001e2000c101124 */
[----:B------:R-:W-:-:S03]  /*4650*/  ISETP.LT.OR P2, PT, R3, 0x11, !P0 ;  /* 0x000000110300780c */ /* 0x000fc60004741670 */
[----:B------:R-:W-:Y:S01]  /*4660*/  @!P5 STG.E.U8 desc[UR36][R6.64+0x9], R31 ;  /* 0x0000091f0600d986 */ /* 0x000fe2000c101124 */
[----:B------:R-:W-:Y:S01]  /*4670*/  ISETP.LT.OR P5, PT, R3, 0x12, !P0 ;  /* 0x000000120300780c */ /* 0x000fe200047a1670 */
[----:B-1----:R-:W-:-:S04]  /*4680*/  @!P4 IMAD R11, R32, R88, RZ ;  /* 0x00000058200bc224 */ /* 0x002fc800078e02ff */
        /* <DEDUP_REMOVED lines=109> */
[----:B------:R1:W-:Y:S01]  /*4d60*/  @!P4 STG.E.U8 desc[UR36][R4.64+0x58], R13 ;  /* 0x0000580d0400c986 */ /* 0x0003e2000c101124 */
        /* <DEDUP_REMOVED lines=13> */
[-C--:B-1----:R-:W-:Y:S01]  /*4e40*/  @!P2 IMAD R13, R74, R88.reuse, RZ ;  /* 0x000000584a0da224 */ /* 0x082fe200078e02ff */
[----:B------:R-:W-:Y:S01]  /*4e50*/  @!P3 STG.E.U8 desc[UR36][R4.64+0x61], R73 ;  /* 0x000061490400b986 */ /* 0x000fe2000c101124 */
[----:B------:R-:W-:Y:S02]  /*4e60*/  ISETP.LT.OR P3, PT, R3, 0x6a, !P1 ;  /* 0x0000006a0300780c */ /* 0x000fe40004f61670 */
[----:B------:R-:W-:Y:S01]  /*4e70*/  @!P5 IMAD R75, R75, R88, RZ ;  /* 0x000000584b4bd224 */ /* 0x000fe200078e02ff */
[----:B------:R1:W-:Y:S01]  /*4e80*/  @!P2 STG.E.U8 desc[UR36][R6.64+0x60], R13 ;  /* 0x0000600d0600a986 */ /* 0x0003e2000c101124 */
[----:B------:R-:W-:-:S03]  /*4e90*/  ISETP.LT.OR P2, PT, R3, 0x69, !P0 ;  /* 0x000000690300780c */ /* 0x000fc60004741670 */
[----:B------:R-:W-:Y:S01]  /*4ea0*/  @!P5 STG.E.U8 desc[UR36][R6.64+0x61], R75 ;  /* 0x0000614b0600d986 */ /* 0x000fe2000c101124 */
[----:B------:R-:W-:Y:S01]  /*4eb0*/  ISETP.LT.OR P5, PT, R3, 0x6a, !P0 ;  /* 0x0000006a0300780c */ /* 0x000fe200047a1670 */
[----:B0-----:R-:W-:-:S04]  /*4ec0*/  @!P4 IMAD R9, R76, R88, RZ ;  /* 0x000000584c09c224 */ /* 0x001fc800078e02ff */
[-C--:B------:R-:W-:Y:S01]  /*4ed0*/  @!P3 IMAD R77, R77, R88.reuse, RZ ;  /* 0x000000584d4db224 */ /* 0x080fe200078e02ff */
[----:B------:R-:W-:Y:S01]  /*4ee0*/  @!P4 STG.E.U8 desc[UR36][R4.64+0x68], R9 ;  /* 0x000068090400c986 */ /* 0x000fe2000c101124 */
[C---:B------:R-:W-:Y:S02]  /*4ef0*/  ISETP.LT.OR P4, PT, R3.reuse, 0x72, !P1 ;  /* 0x000000720300780c */ /* 0x040fe40004f81670 */
[-C--:B--2---:R-:W-:Y:S01]  /*4f00*/  @!P2 IMAD R11, R78, R88.reuse, RZ ;  /* 0x000000584e0ba224 */ /* 0x084fe200078e02ff */
[----:B------:R-:W-:Y:S01]  /*4f10*/  @!P3 STG.E.U8 desc[UR36][R4.64+0x69], R77 ;  /* 0x0000694d0400b986 */ /* 0x000fe2000c101124 */
[----:B------:R-:W-:Y:S02]  /*4f20*/  ISETP.LT.OR P3, PT, R3, 0x71, !P1 ;  /* 0x000000710300780c */ /* 0x000fe40004f61670 */
[----:B------:R-:W-:Y:S01]  /*4f30*/  @!P5 IMAD R79, R79, R88, RZ ;  /* 0x000000584f4fd224 */ /* 0x000fe200078e02ff */
[----:B------:R0:W-:Y:S01]  /*4f40*/  @!P2 STG.E.U8 desc[UR36][R6.64+0x68], R11 ;  /* 0x0000680b0600a986 */ /* 0x0001e2000c101124 */
[----:B------:R-:W-:-:S03]  /*4f50*/  ISETP.LT.OR P2, PT, R3, 0x71, !P0 ;  /* 0x000000710300780c */ /* 0x000fc60004741670 */
[----:B------:R2:W-:Y:S01]  /*4f60*/  @!P5 STG.E.U8 desc[UR36][R6.64+0x69], R79 ;  /* 0x0000694f0600d986 */ /* 0x0005e2000c101124 */
[----:B------:R-:W-:Y:S01]  /*4f70*/  ISETP.LT.OR P5, PT, R3, 0x79, !P0 ;  /* 0x000000790300780c */ /* 0x000fe200047a1670 */
[----:B------:R-:W-:-:S04]  /*4f80*/  @!P4 IMAD R81, R81, R88, RZ ;  /* 0x000000585151c224 */ /* 0x000fc800078e02ff */
[-C--:B-1----:R-:W-:Y:S01]  /*4f90*/  @!P3 IMAD R13, R80, R88.reuse, RZ ;  /* 0x00000058500db224 */ /* 0x082fe200078e02ff */
[----:B------:R2:W-:Y:S01]  /*4fa0*/  @!P4 STG.E.U8 desc[UR36][R4.64+0x71], R81 ;  /* 0x000071510400c986 */ /* 0x0005e2000c101124 */
[C---:B------:R-:W-:Y:S02]  /*4fb0*/  ISETP.LT.OR P4, PT, R3.reuse, 0x72, !P0 ;  /* 0x000000720300780c */ /* 0x040fe40004781670 */
[C---:B------:R-:W-:Y:S01]  /*4fc0*/  ISETP.LT.OR P0, PT, R3.reuse, 0x7a, !P0 ;  /* 0x0000007a0300780c */ /* 0x040fe20004701670 */
[----:B------:R2:W-:Y:S01]  /*4fd0*/  @!P3 STG.E.U8 desc[UR36][R4.64+0x70], R13 ;  /* 0x0000700d0400b986 */ /* 0x0005e2000c101124 */
[C---:B------:R-:W-:Y:S02]  /*4fe0*/  ISETP.LT.OR P3, PT, R3.reuse, 0x79, !P1 ;  /* 0x000000790300780c */ /* 0x040fe40004f61670 */
[----:B------:R-:W-:Y:S01]  /*4ff0*/  ISETP.LT.OR P1, PT, R3, 0x7a, !P1 ;  /* 0x0000007a0300780c */ /* 0x000fe20004f21670 */
[-C--:B------:R-:W-:Y:S02]  /*5000*/  @!P2 IMAD R3, R82, R88.reuse, RZ ;  /* 0x000000585203a224 */ /* 0x080fe400078e02ff */
[----:B0-----:R-:W-:-:S03]  /*5010*/  @!P5 IMAD R11, R86, R88, RZ ;  /* 0x00000058560bd224 */ /* 0x001fc600078e02ff */
[----:B------:R2:W-:Y:S01]  /*5020*/  @!P2 STG.E.U8 desc[UR36][R6.64+0x70], R3 ;  /* 0x000070030600a986 */ /* 0x0005e2000c101124 */
[-C--:B------:R-:W-:Y:S02]  /*5030*/  @!P4 IMAD R83, R83, R88.reuse, RZ ;  /* 0x000000585353c224 */ /* 0x080fe400078e02ff */
[-C--:B------:R-:W-:Y:S02]  /*5040*/  @!P0 IMAD R87, R87, R88.reuse, RZ ;  /* 0x0000005857578224 */ /* 0x080fe400078e02ff */
[-C--:B------:R-:W-:Y:S01]  /*5050*/  @!P3 IMAD R9, R84, R88.reuse, RZ ;  /* 0x000000585409b224 */ /* 0x080fe200078e02ff */
[----:B------:R2:W-:Y:S01]  /*5060*/  @!P4 STG.E.U8 desc[UR36][R6.64+0x71], R83 ;  /* 0x000071530600c986 */ /* 0x0005e2000c101124 */
[----:B------:R-:W-:-:S03]  /*5070*/  @!P1 IMAD R85, R85, R88, RZ ;  /* 0x0000005855559224 */ /* 0x000fc600078e02ff */
[----:B------:R2:W-:Y:S04]  /*5080*/  @!P3 STG.E.U8 desc[UR36][R4.64+0x78], R9 ;  /* 0x000078090400b986 */ /* 0x0005e8000c101124 */
[----:B------:R2:W-:Y:S04]  /*5090*/  @!P1 STG.E.U8 desc[UR36][R4.64+0x79], R85 ;  /* 0x0000795504009986 */ /* 0x0005e8000c101124 */
[----:B------:R2:W-:Y:S04]  /*50a0*/  @!P5 STG.E.U8 desc[UR36][R6.64+0x78], R11 ;  /* 0x0000780b0600d986 */ /* 0x0005e8000c101124 */
[----:B------:R2:W-:Y:S02]  /*50b0*/  @!P0 STG.E.U8 desc[UR36][R6.64+0x79], R87 ;  /* 0x0000795706008986 */ /* 0x0005e4000c101124 */
.L_x_164:
[----:B------:R-:W-:Y:S05]  /*50c0*/  BSYNC B0 ;  /* 0x0000000000007941 */ /* 0x000fea0003800000 */
.L_x_34:
[----:B------:R-:W-:Y:S01]  /*50d0*/  ULDC UR4, c[0x0][0xc] ;  /* 0x0000030000047ab9 */ /* 0x000fe20000000800 */
[----:B------:R-:W-:Y:S01]  /*50e0*/  ULDC UR5, c[0x0][0x10] ;  /* 0x0000040000057ab9 */ /* 0x000fe20000000800 */
[----:B--2---:R-:W2:Y:S01]  /*50f0*/  LDC R3, c[0x0][0x14] ;  /* 0x00000500ff037b82 */ /* 0x004ea20000000800 */
[----:B------:R-:W-:Y:S01]  /*5100*/  UIMAD.WIDE.U32 UR4, UR4, UR5, URZ ;  /* 0x00000005040472a5 */ /* 0x000fe2000f8e003f */
[----:B------:R-:W-:Y:S02]  /*5110*/  IMAD.MOV.U32 R93, RZ, RZ, -0x1 ;  /* 0xffffffffff5d7424 */ /* 0x000fe400078e00ff */
[----:B------:R-:W-:-:S03]  /*5120*/  IMAD.MOV.U32 R91, RZ, RZ, -0x1 ;  /* 0xffffffffff5b7424 */ /* 0x000fc600078e00ff */
[----:B--2---:R-:W-:-:S04]  /*5130*/  IMAD.WIDE.U32 R16, R3, UR4, R16 ;  /* 0x0000000403107c25 */ /* 0x004fc8000f8e0010 */
[----:B------:R-:W-:Y:S01]  /*5140*/  IMAD R3, R3, UR5, RZ ;  /* 0x0000000503037c24 */ /* 0x000fe2000f8e02ff */
[----:B------:R-:W-:Y:S02]  /*5150*/  ULDC.64 UR4, c[0x0][0x650] ;  /* 0x0001940000047ab9 */ /* 0x000fe40000000a00 */
[----:B------:R-:W-:Y:S01]  /*5160*/  ISETP.GE.U32.AND P0, PT, R16, UR4, PT ;  /* 0x0000000410007c0c */ /* 0x000fe2000bf06070 */
[--C-:B------:R-:W-:Y:S01]  /*5170*/  IMAD.IADD R17, R17, 0x1, R3.reuse ;  /* 0x0000000111117824 */ /* 0x100fe200078e0203 */
[----:B------:R-:W-:-:S04]  /*5180*/  PRMT R3, RZ, 0x7610, R3 ;  /* 0x00007610ff037816 */ /* 0x000fc80000000003 */
[----:B------:R-:W-:-:S13]  /*5190*/  ISETP.GE.U32.AND.EX P0, PT, R17, UR5, PT, P0 ;  /* 0x0000000511007c0c */ /* 0x000fda000bf06100 */
[----:B------:R-:W-:Y:S05]  /*51a0*/  @P0 BRA `(.L_x_165) ;  /* 0x0000000400640947 */ /* 0x000fea0003800000 */
[----:B------:R-:W2:Y:S01]  /*51b0*/  S2R R12, SR_CTAID.X ;  /* 0x00000000000c7919 */ /* 0x000ea20000002500 */
[----:B------:R-:W3:Y:S01]  /*51c0*/  LDC.64 R10, c[0x0][0x628] ;  /* 0x00018a00ff0a7b82 */ /* 0x000ee20000000a00 */
[----:B------:R-:W-:Y:S01]  /*51d0*/  ULDC UR4, c[0x0][0x150] ;  /* 0x0000540000047ab9 */ /* 0x000fe20000000800 */
[----:B------:R-:W-:Y:S01]  /*51e0*/  IMAD.MOV.U32 R8, RZ, RZ, R16 ;  /* 0x000000ffff087224 */ /* 0x000fe200078e0010 */
[----:B------:R-:W0:Y:S01]  /*51f0*/  S2R R24, SR_CTAID.Y ;  /* 0x0000000000187919 */ /* 0x000e220000002600 */
[----:B------:R-:W-:-:S04]  /*5200*/  IMAD.MOV.U32 R9, RZ, RZ, R17 ;  /* 0x000000ffff097224 */ /* 0x000fc800078e0011 */
[----:B------:R-:W0:Y:S08]  /*5210*/  LDC R21, c[0x0][0x144] ;  /* 0x00005100ff157b82 */ /* 0x000e300000000800 */
[----:B------:R-:W0:Y:S08]  /*5220*/  LDC R0, c[0x0][0x630] ;  /* 0x00018c00ff007b82 */ /* 0x000e300000000800 */
[----:B-1----:R-:W1:Y:S01]  /*5230*/  LDC.64 R14, c[0x0][0x620] ;  /* 0x00018800ff0e7b82 */ /* 0x002e620000000a00 */
[----:B---3--:R-:W-:-:S04]  /*5240*/  ISETP.NE.U32.AND P0, PT, R10, RZ, PT ;  /* 0x000000ff0a00720c */ /* 0x008fc80003f05070 */
[----:B------:R-:W-:Y:S02]  /*5250*/  ISETP.NE.AND.EX P0, PT, R11, RZ, PT, P0 ;  /* 0x000000ff0b00720c */ /* 0x000fe40003f05300 */
[----:B--2---:R-:W-:-:S05]  /*5260*/  I2FP.F32.U32 R3, R12 ;  /* 0x0000000c00037245 */ /* 0x004fca0000201000 */
[----:B------:R-:W-:-:S04]  /*5270*/  FMUL R3, R3, UR4 ;  /* 0x0000000403037c20 */ /* 0x000fc80008400000 */
[----:B------:R2:W3:Y:S02]  /*5280*/  F2I.U32.TRUNC.NTZ R20, R3 ;  /* 0x0000000300147305 */ /* 0x0004e4000020f000 */
[----:B0-----:R-:W-:Y:S05]  /*5290*/  @!P0 BRA `(.L_x_166) ;  /* 0x0000000000288947 */ /* 0x001fea0003800000 */
[----:B--2---:R-:W0:Y:S02]  /*52a0*/  LDC R3, c[0x0][0x634] ;  /* 0x00018d00ff037b82 */ /* 0x004e240000000800 */
[----:B0-----:R-:W-:-:S05]  /*52b0*/  IADD3 R3, P0, R16, R3, RZ ;  /* 0x0000000310037210 */ /* 0x001fca0007f1e0ff */
[----:B------:R-:W-:-:S04]  /*52c0*/  IMAD.X R13, RZ, RZ, R17, P0 ;  /* 0x000000ffff0d7224 */ /* 0x000fc800000e0611 */
[----:B------:R-:W-:-:S04]  /*52d0*/  IMAD.WIDE.U32 R4, R13, R10, RZ ;  /* 0x0000000a0d047225 */ /* 0x000fc800078e00ff */
[----:B----4-:R-:W-:-:S04]  /*52e0*/  IMAD.WIDE.U32 R6, P0, R3, R11, R4 ;  /* 0x0000000b03067225 */ /* 0x010fc80007800004 */
[----:B------:R-:W-:-:S04]  /*52f0*/  IMAD.WIDE.U32 R4, R3, R10, RZ ;  /* 0x0000000a03047225 */ /* 0x000fc800078e00ff */
[----:B------:R-:W-:Y:S01]  /*5300*/  IMAD.X R9, RZ, RZ, RZ, P0 ;  /* 0x000000ffff097224 */ /* 0x000fe200000e06ff */
[----:B------:R-:W-:Y:S01]  /*5310*/  IADD3 RZ, P0, R5, R6, RZ ;  /* 0x0000000605ff7210 */ /* 0x000fe20007f1e0ff */
[----:B------:R-:W-:-:S04]  /*5320*/  IMAD.MOV.U32 R8, RZ, RZ, R7 ;  /* 0x000000ffff087224 */ /* 0x000fc800078e0007 */
[----:B------:R-:W-:-:S08]  /*5330*/  IMAD.WIDE.U32.X R8, R13, R11, R8, P0 ;  /* 0x0000000b0d087225 */ /* 0x000fd000000e0408 */
.L_x_166:
[----:B------:R-:W0:Y:S01]  /*5340*/  LDC.64 R28, c[0x0][0x640] ;  /* 0x00019000ff1c7b82 */ /* 0x000e220000000a00 */
[-CC-:B------:R-:W-:Y:S01]  /*5350*/  SHF.R.U64 R91, R8, R0.reuse, R9.reuse ;  /* 0x00000000085b7219 */ /* 0x180fe20000001209 */
[----:B---3--:R-:W-:Y:S01]  /*5360*/  IMAD.MOV R20, RZ, RZ, -R20 ;  /* 0x000000ffff147224 */ /* 0x008fe200078e0a14 */
[----:B------:R-:W-:Y:S01]  /*5370*/  SHF.R.U32.HI R0, RZ, R0, R9 ;  /* 0x00000000ff007219 */ /* 0x000fe20000011609 */
[----:B------:R-:W-:Y:S01]  /*5380*/  ULDC UR4, c[0x0][0x154] ;  /* 0x0000550000047ab9 */ /* 0x000fe20000000800 */
[----:B--2---:R-:W-:Y:S01]  /*5390*/  IADD3 R3, P0, RZ, -R91, RZ ;  /* 0x8000005bff037210 */ /* 0x004fe20007f1e0ff */
[----:B------:R-:W-:Y:S02]  /*53a0*/  IMAD R21, R21, R20, R12 ;  /* 0x0000001415157224 */ /* 0x000fe400078e020c */
[----:B----4-:R-:W2:Y:S01]  /*53b0*/  LDC R6, c[0x0][0x618] ;  /* 0x00018600ff067b82 */ /* 0x010ea20000000800 */
[----:B------:R-:W-:Y:S02]  /*53c0*/  IMAD.MOV.U32 R7, RZ, RZ, 0x1 ;  /* 0x00000001ff077424 */ /* 0x000fe400078e00ff */
[----:B------:R-:W-:-:S04]  /*53d0*/  IMAD.X R5, RZ, RZ, ~R0, P0 ;  /* 0x000000ffff057224 */ /* 0x000fc800000e0e00 */
[-C--:B-1----:R-:W-:Y:S01]  /*53e0*/  IMAD R0, R5, R14.reuse, RZ ;  /* 0x0000000e05007224 */ /* 0x082fe200078e02ff */
[----:B------:R-:W1:Y:S01]  /*53f0*/  LDC R8, c[0x0][0x608] ;  /* 0x00018200ff087b82 */ /* 0x000e620000000800 */
[----:B------:R-:W-:-:S04]  /*5400*/  IMAD.WIDE.U32 R4, R3, R14, R16 ;  /* 0x0000000e03047225 */ /* 0x000fc800078e0010 */
[----:B------:R-:W-:Y:S01]  /*5410*/  IMAD R3, R3, R15, R0 ;  /* 0x0000000f03037224 */ /* 0x000fe200078e0200 */
[----:B------:R-:W-:Y:S02]  /*5420*/  I2FP.F32.U32 R0, R24 ;  /* 0x0000001800007245 */ /* 0x000fe40000201000 */
[----:B------:R-:W3:Y:S01]  /*5430*/  LDC R26, c[0x0][0x658] ;  /* 0x00019600ff1a7b82 */ /* 0x000ee20000000800 */
[----:B------:R-:W-:Y:S01]  /*5440*/  IMAD.IADD R3, R5, 0x1, R3 ;  /* 0x0000000105037824 */ /* 0x000fe200078e0203 */
[----:B0-----:R-:W-:Y:S01]  /*5450*/  ISETP.NE.U32.AND P0, PT, R28, RZ, PT ;  /* 0x000000ff1c00720c */ /* 0x001fe20003f05070 */
[----:B------:R-:W-:Y:S01]  /*5460*/  FMUL R0, R0, UR4 ;  /* 0x0000000400007c20 */ /* 0x000fe20008400000 */
[----:B------:R-:W-:Y:S02]  /*5470*/  IMAD.MOV.U32 R5, RZ, RZ, -0x1 ;  /* 0xffffffffff057424 */ /* 0x000fe400078e00ff */
[----:B------:R-:W-:Y:S01]  /*5480*/  ISETP.NE.AND.EX P0, PT, R29, RZ, PT, P0 ;  /* 0x000000ff1d00720c */ /* 0x000fe20003f05300 */
[----:B------:R0:W4:Y:S01]  /*5490*/  F2I.U32.TRUNC.NTZ R13, R0 ;  /* 0x00000000000d7305 */ /* 0x000122000020f000 */
[----:B------:R-:W0:Y:S01]  /*54a0*/  LDC R15, c[0x0][0x148] ;  /* 0x00005200ff0f7b82 */ /* 0x000e220000000800 */
[----:B--2---:R-:W-:-:S02]  /*54b0*/  SHF.R.U64 R12, R4, R6, R3 ;  /* 0x00000006040c7219 */ /* 0x004fc40000001203 */
[----:B------:R-:W-:-:S05]  /*54c0*/  SHF.R.U32.HI R3, RZ, R6, R3 ;  /* 0x00000006ff037219 */ /* 0x000fca0000011603 */
[----:B------:R-:W2:Y:S01]  /*54d0*/  LDC R20, c[0x0][0x600] ;  /* 0x00018000ff147b82 */ /* 0x000ea20000000800 */
[-CC-:B-1----:R-:W-:Y:S02]  /*54e0*/  SHF.R.U64 R10, R12, R8.reuse, R3.reuse ;  /* 0x000000080c0a7219 */ /* 0x182fe40000001203 */
[----:B------:R-:W-:-:S05]  /*54f0*/  SHF.R.U32.HI R3, RZ, R8, R3 ;  /* 0x00000008ff037219 */ /* 0x000fca0000011603 */
[----:B------:R-:W1:Y:S01]  /*5500*/  LDC R27, c[0x0][0x648] ;  /* 0x00019200ff1b7b82 */ /* 0x000e620000000800 */
[-C--:B---3--:R-:W-:Y:S02]  /*5510*/  SHF.L.U32 R4, R5, R26.reuse, RZ ;  /* 0x0000001a05047219 */ /* 0x088fe400000006ff */
[-CC-:B------:R-:W-:Y:S02]  /*5520*/  SHF.R.U64 R14, R10, R26.reuse, R3.reuse ;  /* 0x0000001a0a0e7219 */ /* 0x180fe40000001203 */
[----:B------:R-:W-:Y:S02]  /*5530*/  SHF.R.U32.HI R5, RZ, R26, R3 ;  /* 0x0000001aff057219 */ /* 0x000fe40000011603 */
[----:B------:R-:W-:Y:S01]  /*5540*/  LOP3.LUT R25, RZ, R4, RZ, 0x33, !PT ;  /* 0x00000004ff197212 */ /* 0x000fe200078e33ff */
[----:B------:R-:W3:Y:S01]  /*5550*/  LDC R30, c[0x0][0x638] ;  /* 0x00018e00ff1e7b82 */ /* 0x000ee20000000800 */
[----:B------:R-:W-:Y:S01]  /*5560*/  SHF.L.U32 R26, R7, R26, RZ ;  /* 0x0000001a071a7219 */ /* 0x000fe200000006ff */
[----:B------:R-:W-:-:S06]  /*5570*/  IMAD.MOV.U32 R4, RZ, RZ, R14 ;  /* 0x000000ffff047224 */ /* 0x000fcc00078e000e */
[----:B------:R-:W0:Y:S01]  /*5580*/  LDC R31, c[0x0][0x610] ;  /* 0x00018400ff1f7b82 */ /* 0x000e220000000800 */
[----:B----4-:R-:W-:Y:S05]  /*5590*/  @!P0 BRA `(.L_x_167) ;  /* 0x0000000000288947 */ /* 0x010fea0003800000 */
        /* <DEDUP_REMOVED lines=10> */
.L_x_167:
[----:B------:R-:W-:Y:S01]  /*5640*/  ISETP.NE.AND P0, PT, R2, 0x1, PT ;  /* 0x000000010200780c */ /* 0x000fe20003f05270 */
[----:B--2---:R-:W-:Y:S01]  /*5650*/  VIADD R7, R20, 0xffffffff ;  /* 0xffffffff14077836 */ /* 0x004fe20000000000 */
[----:B01----:R-:W-:Y:S01]  /*5660*/  SHF.R.U64 R0, R4, R27, R5 ;  /* 0x0000001b04007219 */ /* 0x003fe20000001205 */
[----:B------:R-:W-:Y:S01]  /*5670*/  IMAD.MOV R13, RZ, RZ, -R13 ;  /* 0x000000ffff0d7224 */ /* 0x000fe200078e0a0d */
[----:B------:R-:W-:Y:S01]  /*5680*/  LOP3.LUT R5, R10, R25, RZ, 0xc0, !PT ;  /* 0x000000190a057212 */ /* 0x000fe200078ec0ff */
[----:B------:R-:W-:Y:S01]  /*5690*/  IMAD.MOV.U32 R4, RZ, RZ, 0x1 ;  /* 0x00000001ff047424 */ /* 0x000fe200078e00ff */
[----:B------:R-:W-:Y:S01]  /*56a0*/  LOP3.LUT R12, R12, R7, RZ, 0xc0, !PT ;  /* 0x000000070c0c7212 */ /* 0x000fe200078ec0ff */
[----:B------:R-:W-:Y:S02]  /*56b0*/  IMAD.MOV R3, RZ, RZ, -R0 ;  /* 0x000000ffff037224 */ /* 0x000fe400078e0a00 */
[----:B------:R-:W-:Y:S02]  /*56c0*/  IMAD R0, R26, R0, R5 ;  /* 0x000000001a007224 */ /* 0x000fe400078e0205 */
[----:B---3--:R-:W-:-:S02]  /*56d0*/  IMAD R3, R3, R30, R14 ;  /* 0x0000001e03037224 */ /* 0x008fc400078e020e */
[----:B------:R-:W-:Y:S02]  /*56e0*/  @P0 IMAD R21, R15, R13, R24 ;  /* 0x0000000d0f150224 */ /* 0x000fe400078e0218 */
[----:B------:R-:W-:Y:S01]  /*56f0*/  IMAD R5, R3, R20, R12 ;  /* 0x0000001403057224 */ /* 0x000fe200078e020c */
[----:B------:R-:W-:Y:S01]  /*5700*/  PRMT R3, R4, 0x7610, R3 ;  /* 0x0000761004037816 */ /* 0x000fe20000000003 */
[----:B------:R-:W-:-:S05]  /*5710*/  IMAD R0, R0, R31, R21 ;  /* 0x0000001f00007224 */ /* 0x000fca00078e0215 */
[----:B------:R-:W-:Y:S02]  /*5720*/  SEL R93, R5, R0, !P0 ;  /* 0x00000000055d7207 */ /* 0x000fe40004000000 */
[----:B------:R-:W-:-:S07]  /*5730*/  SEL R0, R0, R5, !P0 ;  /* 0x0000000500007207 */ /* 0x000fce0004000000 */
.L_x_165:
[----:B------:R-:W-:Y:S01]  /*5740*/  LOP3.LUT P0, RZ, R3, 0xff, RZ, 0xc0, !PT ;  /* 0x000000ff03ff7812 */ /* 0x000fe2000780c0ff */
[----:B------:R-:W-:-:S12]  /*5750*/  IMAD.MOV.U32 R92, RZ, RZ, R0 ;  /* 0x000000ffff5c7224 */ /* 0x000fd800078e0000 */
[----:B------:R-:W-:Y:S05]  /*5760*/  @P0 BRA `(.L_x_168) ;  /* 0xffffffb800940947 */ /* 0x000fea000383ffff */
[----:B------:R-:W-:Y:S05]  /*5770*/  EXIT ;  /* 0x000000000000794d */ /* 0x000fea0003800000 */
.L_x_7:
[----:B0-----:R-:W-:Y:S01]  /*5780*/  ULDC.64 UR4, c[0x0][0x650] ;  /* 0x0001940000047ab9 */ /* 0x001fe20000000a00 */
        /* <DEDUP_REMOVED lines=25> */
.L_x_170:
[----:B------:R-:W0:Y:S01]  /*5920*/  LDC.64 R28, c[0x0][0x640] ;  /* 0x00019000ff1c7b82 */ /* 0x000e220000000a00 */
[-CC-:B------:R-:W-:Y:S01]  /*5930*/  SHF.R.U64 R22, R12, R6.reuse, R13.reuse ;  /* 0x000000060c167219 */ /* 0x180fe2000000120d */
[----:B------:R-:W-:Y:S01]  /*5940*/  IMAD.MOV.U32 R30, RZ, RZ, 0x1 ;  /* 0x00000001ff1e7424 */ /* 0x000fe200078e00ff */
[----:B------:R-:W-:Y:S02]  /*5950*/  SHF.R.U32.HI R6, RZ, R6, R13 ;  /* 0x00000006ff067219 */ /* 0x000fe4000001160d */
        /* <DEDUP_REMOVED lines=8> */
[----:B------:R-:W-:Y:S01]  /*59e0*/  IMAD.IADD R9, R9, 0x1, R11 ;  /* 0x0000000109097824 */ /* 0x000fe200078e020b */
[----:B0-----:R-:W-:-:S04]  /*59f0*/  ISETP.NE.U32.AND P0, PT, R28, RZ, PT ;  /* 0x000000ff1c00720c */ /* 0x001fc80003f05070 */
[----:B------:R-:W-:Y:S02]  /*5a00*/  ISETP.NE.AND.EX P0, PT, R29, RZ, PT, P0 ;  /* 0x000000ff1d00720c */ /* 0x000fe40003f05300 */
[----:B------:R-:W0:Y:S01]  /*5a10*/  LDC R20, c[0x0][0x600] ;  /* 0x00018000ff147b82 */ /* 0x000e220000000800 */
[-CC-:B-1----:R-:W-:Y:S01]  /*5a20*/  SHF.R.U64 R14, R8, R10.reuse, R9.reuse ;  /* 0x0000000a080e7219 */ /* 0x182fe20000001209 */
[----:B------:R-:W-:Y:S01]  /*5a30*/  IMAD.MOV.U32 R8, RZ, RZ, -0x1 ;  /* 0xffffffffff087424 */ /* 0x000fe200078e00ff */
[----:B------:R-:W-:-:S05]  /*5a40*/  SHF.R.U32.HI R9, RZ, R10, R9 ;  /* 0x0000000aff097219 */ /* 0x000fca0000011609 */
[----:B------:R-:W1:Y:S01]  /*5a50*/  LDC R26, c[0x0][0x648] ;  /* 0x00019200ff1a7b82 */ /* 0x000e620000000800 */
[-CC-:B--2---:R-:W-:Y:S02]  /*5a60*/  SHF.R.U64 R21, R14, R12.reuse, R9.reuse ;  /* 0x0000000c0e157219 */ /* 0x184fe40000001209 */
[----:B------:R-:W-:-:S05]  /*5a70*/  SHF.R.U32.HI R6, RZ, R12, R9 ;  /* 0x0000000cff067219 */ /* 0x000fca0000011609 */
[----:B------:R-:W2:Y:S01]  /*5a80*/  LDC R27, c[0x0][0x638] ;  /* 0x00018e00ff1b7b82 */ /* 0x000ea20000000800 */
[-C--:B---3--:R-:W-:Y:S02]  /*5a90*/  SHF.L.U32 R8, R8, R25.reuse, RZ ;  /* 0x0000001908087219 */ /* 0x088fe400000006ff */
[-CC-:B------:R-:W-:Y:S02]  /*5aa0*/  SHF.R.U64 R23, R21, R25.reuse, R6.reuse ;  /* 0x0000001915177219 */ /* 0x180fe40000001206 */
[----:B------:R-:W-:Y:S02]  /*5ab0*/  LOP3.LUT R32, RZ, R8, RZ, 0x33, !PT ;  /* 0x00000008ff207212 */ /* 0x000fe400078e33ff */
[----:B------:R-:W-:Y:S01]  /*5ac0*/  SHF.R.U32.HI R9, RZ, R25, R6 ;  /* 0x00000019ff097219 */ /* 0x000fe20000011606 */
[----:B------:R-:W3:Y:S01]  /*5ad0*/  LDC R31, c[0x0][0x610] ;  /* 0x00018400ff1f7b82 */ /* 0x000ee20000000800 */
[----:B------:R-:W-:Y:S01]  /*5ae0*/  IMAD.MOV.U32 R8, RZ, RZ, R23 ;  /* 0x000000ffff087224 */ /* 0x000fe200078e0017 */
[----:B------:R-:W-:Y:S06]  /*5af0*/  @!P0 BRA `(.L_x_171) ;  /* 0x0000000000288947 */ /* 0x000fec0003800000 */
        /* <DEDUP_REMOVED lines=10> */
.L_x_171:
[----:B------:R-:W-:Y:S02]  /*5ba0*/  ISETP.NE.AND P0, PT, R2, 0x1, PT ;  /* 0x000000010200780c */ /* 0x000fe40003f05270 */
[----:B-1----:R-:W-:Y:S01]  /*5bb0*/  SHF.R.U64 R6, R8, R26, R9 ;  /* 0x0000001a08067219 */ /* 0x002fe20000001209 */
[----:B0-----:R-:W-:Y:S01]  /*5bc0*/  VIADD R9, R20, 0xffffffff ;  /* 0xffffffff14097836 */ /* 0x001fe20000000000 */
[----:B------:R-:W-:Y:S02]  /*5bd0*/  SHF.L.U32 R30, R30, R25, RZ ;  /* 0x000000191e1e7219 */ /* 0x000fe400000006ff */
[----:B------:R-:W-:Y:S01]  /*5be0*/  LOP3.LUT R5, R21, R32, RZ, 0xc0, !PT ;  /* 0x0000002015057212 */ /* 0x000fe200078ec0ff */
[----:B------:R-:W-:-:S04]  /*5bf0*/  IMAD.MOV R8, RZ, RZ, -R6 ;  /* 0x000000ffff087224 */ /* 0x000fc800078e0a06 */
[----:B------:R-:W-:Y:S01]  /*5c00*/  IMAD R6, R30, R6, R5 ;  /* 0x000000061e067224 */ /* 0x000fe200078e0205 */
[----:B------:R-:W-:Y:S01]  /*5c10*/  LOP3.LUT R5, R14, R9, RZ, 0xc0, !PT ;  /* 0x000000090e057212 */ /* 0x000fe200078ec0ff */
[----:B------:R-:W-:Y:S02]  /*5c20*/  @P0 IMAD R3, R7, R24, R4 ;  /* 0x0000001807030224 */ /* 0x000fe400078e0204 */
[----:B--2---:R-:W-:Y:S02]  /*5c30*/  IMAD R4, R8, R27, R23 ;  /* 0x0000001b08047224 */ /* 0x004fe400078e0217 */
[----:B---3--:R-:W-:Y:S02]  /*5c40*/  IMAD R3, R6, R31, R3 ;  /* 0x0000001f06037224 */ /* 0x008fe400078e0203 */
[----:B------:R-:W-:Y:S02]  /*5c50*/  IMAD R4, R4, R20, R5 ;  /* 0x0000001404047224 */ /* 0x000fe400078e0205 */
[----:B------:R-:W-:-:S02]  /*5c60*/  IMAD.MOV.U32 R8, RZ, RZ, 0x1 ;  /* 0x00000001ff087424 */ /* 0x000fc400078e00ff */
[----:B------:R-:W-:Y:S01]  /*5c70*/  IMAD.MOV.U32 R6, RZ, RZ, R22 ;  /* 0x000000ffff067224 */ /* 0x000fe200078e0016 */
[----:B------:R-:W-:Y:S02]  /*5c80*/  SEL R20, R4, R3, !P0 ;  /* 0x0000000304147207 */ /* 0x000fe40004000000 */
[----:B------:R-:W-:-:S07]  /*5c90*/  SEL R21, R3, R4, !P0 ;  /* 0x0000000403157207 */ /* 0x000fce0004000000 */
.L_x_169:
[----:B------:R-:W-:-:S08]  /*5ca0*/  NOP ;  /* 0x0000000000007918 */ /* 0x000fd00000000000 */
[----:B------:R-:W0:-:S00]  /*5cb0*/  USETMAXREG.DEALLOC.CTAPOOL 0x28 ;  /* 0x00000028000079c8 */ /* 0x000e0000080e0500 */
[----:B0-----:R-:W-:-:S13]  /*5cc0*/  ISETP.NE.AND P0, PT, R0, RZ, PT ;  /* 0x000000ff0000720c */ /* 0x001fda0003f05270 */
[----:B------:R-:W-:Y:S05]  /*5cd0*/  @P0 EXIT ;  /* 0x000000000000094d */ /* 0x000fea0003800000 */
[----:B------:R-:W-:Y:S01]  /*5ce0*/  LOP3.LUT P0, RZ, R8, 0xff, RZ, 0xc0, !PT ;  /* 0x000000ff08ff7812 */ /* 0x000fe2000780c0ff */
[----:B------:R-:W-:Y:S02]  /*5cf0*/  IMAD.MOV.U32 R0, RZ, RZ, 0x1 ;  /* 0x00000001ff007424 */ /* 0x000fe400078e00ff */
[----:B------:R-:W-:-:S10]  /*5d00*/  IMAD.MOV.U32 R3, RZ, RZ, RZ ;  /* 0x000000ffff037224 */ /* 0x000fd400078e00ff */
[----:B------:R-:W-:Y:S05]  /*5d10*/  @!P0 BRA `(.L_x_172) ;  /* 0x0000000c00488947 */ /* 0x000fea0003800000 */
[----:B------:R-:W0:Y:S01]  /*5d20*/  LDC R0, c[0x0][0x28c] ;  /* 0x0000a300ff007b82 */ /* 0x000e220000000800 */
[----:B------:R-:W1:Y:S01]  /*5d30*/  S2R R11, SR_CgaCtaId ;  /* 0x00000000000b7919 */ /* 0x000e620000008800 */
[----:B------:R-:W-:Y:S01]  /*5d40*/  ULDC UR5, c[0x0][0x658] ;  /* 0x0001960000057ab9 */ /* 0x000fe20000000800 */
[----:B------:R-:W-:Y:S01]  /*5d50*/  UMOV UR7, 0xffffffff ;  /* 0xffffffff00077882 */ /* 0x000fe20000000000 */
[----:B------:R-:W-:Y:S01]  /*5d60*/  ULDC UR6, c[0x0][0xc] ;  /* 0x0000030000067ab9 */ /* 0x000fe20000000800 */
[----:B------:R-:W-:Y:S01]  /*5d70*/  USHF.L.U32 UR8, UR7, UR5, URZ ;  /* 0x0000000507087299 */ /* 0x000fe2000800063f */
[----:B------:R-:W-:Y:S01]  /*5d80*/  BSSY B0, `(.L_x_172) ;  /* 0x00000cb000007945 */ /* 0x000fe20003800000 */
[----:B------:R-:W-:Y:S01]  /*5d90*/  UMOV UR9, 0x1 ;  /* 0x0000000100097882 */ /* 0x000fe20000000000 */
[----:B------:R-:W-:Y:S01]  /*5da0*/  ULDC UR7, c[0x0][0x10] ;  /* 0x0000040000077ab9 */ /* 0x000fe20000000800 */
[----:B------:R-:W-:Y:S01]  /*5db0*/  USHF.L.U32 UR18, UR9, UR5, URZ ;  /* 0x0000000509127299 */ /* 0x000fe2000800063f */
[----:B------:R-:W-:Y:S01]  /*5dc0*/  IMAD.MOV.U32 R9, RZ, RZ, 0x1 ;  /* 0x00000001ff097424 */ /* 0x000fe200078e00ff */
[----:B------:R-:W-:Y:S01]  /*5dd0*/  UIMAD.WIDE.U32 UR6, UR6, UR7, URZ ;  /* 0x00000007060672a5 */ /* 0x000fe2000f8e003f */
[----:B------:R-:W-:Y:S01]  /*5de0*/  LOP3.LUT R8, R19, 0x2, RZ, 0xfc, !PT ;  /* 0x0000000213087812 */ /* 0x000fe200078efcff */
[----:B------:R-:W-:Y:S01]  /*5df0*/  ULDC UR5, c[0x0][0x14] ;  /* 0x0000050000057ab9 */ /* 0x000fe20000000800 */
[----:B------:R-:W-:Y:S01]  /*5e00*/  ULDC UR4, c[0x0][0x600] ;  /* 0x0001800000047ab9 */ /* 0x000fe20000000800 */
[----:B------:R-:W-:-:S02]  /*5e10*/  UIMAD.WIDE.U32 UR22, UR6, UR5, URZ ;  /* 0x00000005061672a5 */ /* 0x000fc4000f8e003f */
[----:B------:R-:W-:Y:S02]  /*5e20*/  UIMAD UR13, UR7, UR5, URZ ;  /* 0x00000005070d72a4 */ /* 0x000fe4000f8e023f */
[----:B------:R-:W-:Y:S02]  /*5e30*/  UIADD3 UR4, UR4, -0x1, URZ ;  /* 0xffffffff04047890 */ /* 0x000fe4000fffe03f */
[----:B------:R-:W-:Y:S02]  /*5e40*/  ULOP3.LUT UR17, URZ, UR8, URZ, 0x33, !UPT ;  /* 0x000000083f117292 */ /* 0x000fe4000f8e333f */
[----:B------:R-:W-:Y:S01]  /*5e50*/  UIADD3 UR13, UR23, UR13, URZ ;  /* 0x0000000d170d7290 */ /* 0x000fe2000fffe03f */
[----:B0-----:R-:W-:Y:S01]  /*5e60*/  VIADD R0, R0, 0x3f ;  /* 0x0000003f00007836 */ /* 0x001fe20000000000 */
[----:B------:R-:W-:-:S04]  /*5e70*/  ULDC.64 UR24, c[0x0][0x198] ;  /* 0x0000660000187ab9 */ /* 0x000fc80000000a00 */
[----:B------:R-:W-:-:S04]  /*5e80*/  SHF.R.S32.HI R3, RZ, 0x1f, R0 ;  /* 0x0000001fff037819 */ /* 0x000fc80000011400 */
[----:B------:R-:W-:Y:S01]  /*5e90*/  LEA.HI R10, R3, R0, RZ, 0x6 ;  /* 0x00000000030a7211 */ /* 0x000fe200078f30ff */
[C---:B-1----:R-:W-:Y:S02]  /*5ea0*/  IMAD.SHL.U32 R4, R11.reuse, 0x1000, RZ ;  /* 0x000010000b047824 */ /* 0x042fe400078e00ff */
[----:B------:R-:W-:Y:S01]  /*5eb0*/  IMAD.SHL.U32 R11, R11, 0x40, RZ ;  /* 0x000000400b0b7824 */ /* 0x000fe200078e00ff */
[----:B------:R-:W-:Y:S01]  /*5ec0*/  SHF.R.S32.HI R10, RZ, 0x6, R10 ;  /* 0x00000006ff0a7819 */ /* 0x000fe2000001140a */
[----:B------:R-:W-:Y:S01]  /*5ed0*/  IMAD.MOV.U32 R0, RZ, RZ, 0x1 ;  /* 0x00000001ff007424 */ /* 0x000fe200078e00ff */
[----:B------:R-:W-:Y:S01]  /*5ee0*/  LOP3.LUT R4, R4, 0x1000, RZ, 0xc0, !PT ;  /* 0x0000100004047812 */ /* 0x000fe200078ec0ff */
[----:B------:R-:W-:Y:S01]  /*5ef0*/  IMAD.MOV.U32 R3, RZ, RZ, RZ ;  /* 0x000000ffff037224 */ /* 0x000fe200078e00ff */
[----:B------:R-:W-:Y:S01]  /*5f00*/  LOP3.LUT R11, R11, 0x40, RZ, 0xc0, !PT ;  /* 0x000000400b0b7812 */ /* 0x000fe200078ec0ff */
[----:B------:R-:W-:Y:S01]  /*5f10*/  VIADD R13, R10, 0x1 ;  /* 0x000000010a0d7836 */ /* 0x000fe20000000000 */
[----:B------:R-:W-:-:S07]  /*5f20*/  LOP3.LUT R12, R4, 0x6100, RZ, 0xfc, !PT ;  /* 0x00006100040c7812 */ /* 0x000fce00078efcff */
.L_x_183:
[----:B------:R-:W-:-:S03]  /*5f30*/  UMOV UR5, 0xffffffff ;  /* 0xffffffff00057882 */ /* 0x000fc60000000000 */
[----:B------:R-:W-:Y:S05]  /*5f40*/  BRA.DIV UR5, `(.L_x_173) ;  /* 0x0000000e05807947 */ /* 0x000fea000b800000 */
[----:B------:R-:W-:-:S13]  /*5f50*/  ELECT P6, URZ, PT ;  /* 0x00000000003f782f */ /* 0x000fda00038c0000 */
.L_x_193:
[----:B------:R-:W0:Y:S01]  /*5f60*/  LDC R4, c[0x0][0x28c] ;  /* 0x0000a300ff047b82 */ /* 0x000e220000000800 */
[----:B------:R-:W-:Y:S01]  /*5f70*/  BSSY B1, `(.L_x_174) ;  /* 0x0000038000017945 */ /* 0x000fe20003800000 */
[----:B0-----:R-:W-:-:S13]  /*5f80*/  ISETP.LT.OR P6, PT, R4, 0x1, !P6 ;  /* 0x000000010400780c */ /* 0x001fda00077c1670 */
[----:B------:R-:W-:Y:S05]  /*5f90*/  @P6 BRA `(.L_x_175) ;  /* 0x0000000000d46947 */ /* 0x000fea0003800000 */
[----:B------:R-:W-:Y:S02]  /*5fa0*/  IMAD R20, R20, 0x80, R11 ;  /* 0x0000008014147824 */ /* 0x000fe400078e020b */
[----:B------:R-:W-:Y:S02]  /*5fb0*/  IMAD.SHL.U32 R21, R21, 0x80, RZ ;  /* 0x0000008015157824 */ /* 0x000fe400078e00ff */
[----:B------:R-:W-:Y:S02]  /*5fc0*/  IMAD.MOV.U32 R24, RZ, RZ, RZ ;  /* 0x000000ffff187224 */ /* 0x000fe400078e00ff */
[----:B------:R-:W-:Y:S02]  /*5fd0*/  IMAD.MOV.U32 R4, RZ, RZ, R13 ;  /* 0x000000ffff047224 */ /* 0x000fe400078e000d */
[----:B------:R-:W-:Y:S02]  /*5fe0*/  IMAD.MOV.U32 R5, RZ, RZ, R0 ;  /* 0x000000ffff057224 */ /* 0x000fe400078e0000 */
[----:B------:R-:W-:-:S07]  /*5ff0*/  IMAD.MOV.U32 R7, RZ, RZ, R3 ;  /* 0x000000ffff077224 */ /* 0x000fce00078e0003 */
.L_x_178:
[----:B------:R-:W0:Y:S01]  /*6000*/  S2R R15, SR_CgaCtaId ;  /* 0x00000000000f7919 */ /* 0x000e220000008800 */
[----:B------:R-:W-:Y:S02]  /*6010*/  MOV R14, 0x400 ;  /* 0x00000400000e7802 */ /* 0x000fe40000000f00 */
[----:B------:R-:W-:Y:S02]  /*6020*/  LOP3.LUT P1, RZ, R18, 0x7f, RZ, 0xc0, !PT ;  /* 0x0000007f12ff7812 */ /* 0x000fe4000782c0ff */
[----:B0-----:R-:W-:Y:S02]  /*6030*/  LEA R22, R15, R14, 0x18 ;  /* 0x0000000e0f167211 */ /* 0x001fe400078ec0ff */
[----:B------:R-:W-:-:S09]  /*6040*/  SHF.L.U32 R14, R5, 0x1f, RZ ;  /* 0x0000001f050e7819 */ /* 0x000fd200000006ff */
[----:B------:R-:W0:Y:S01]  /*6050*/  @!P1 LDC R15, c[0x0][0x500] ;  /* 0x00014000ff0f9b82 */ /* 0x000e220000000800 */
[----:B------:R-:W-:-:S04]  /*6060*/  IMAD R23, R7, 0x8, R22 ;  /* 0x0000000807177824 */ /* 0x000fc800078e0216 */
[----:B------:R-:W1:Y:S02]  /*6070*/  SYNCS.PHASECHK.TRANS64.TRYWAIT P0, [R23+URZ+0x18], R14 ;  /* 0x0000180e170075a7 */ /* 0x000e64000800017f */
[----:B-1----:R-:W-:Y:S05]  /*6080*/  @!P0 BRA `(.L_x_176) ;  /* 0x0000000c00508947 */ /* 0x002fea0003800000 */
.L_x_194:
[----:B-1----:R-:W-:Y:S01]  /*6090*/  PRMT R14, R8, 0x9910, RZ ;  /* 0x00009910080e7816 */ /* 0x002fe200000000ff */
[----:B0-----:R0:W-:Y:S03]  /*60a0*/  @!P1 SYNCS.ARRIVE.TRANS64 RZ, [R23+URZ], R15 ;  /* 0x0000000f17ff99a7 */ /* 0x0011e6000800003f */
[----:B------:R-:W-:-:S13]  /*60b0*/  ISETP.NE.AND P0, PT, R14, 0x2, PT ;  /* 0x000000020e00780c */ /* 0x000fda0003f05270 */
[----:B0-----:R-:W-:Y:S05]  /*60c0*/  @P0 BRA `(.L_x_177) ;  /* 0x0000000000040947 */ /* 0x001fea0003800000 */
[----:B------:R-:W-:Y:S01]  /*60d0*/  BPT.TRAP 0x1 ;  /* 0x000000040000795c */ /* 0x000fe20000300000 */
.L_x_177:
[----:B------:R-:W-:Y:S01]  /*60e0*/  R2UR UR19, R22 ;  /* 0x00000000161372ca */ /* 0x000fe200000e0000 */
[----:B------:R-:W-:Y:S01]  /*60f0*/  IMAD R22, R7, 0x2000, R22 ;  /* 0x0000200007167824 */ /* 0x000fe200078e0216 */
[----:B------:R-:W-:Y:S01]  /*6100*/  R2UR UR9, R23 ;  /* 0x00000000170972ca */ /* 0x000fe200000e0000 */
[----:B------:R-:W-:Y:S01]  /*6110*/  IMAD R14, R7, 0x2000, R12 ;  /* 0x00002000070e7824 */ /* 0x000fe200078e020c */
[----:B------:R-:W-:Y:S01]  /*6120*/  UIADD3 UR6, UP0, UR24, 0xf0, URZ ;  /* 0x000000f018067890 */ /* 0x000fe2000ff1e03f */
[----:B------:R-:W-:Y:S01]  /*6130*/  VIADD R4, R4, 0xffffffff ;  /* 0xffffffff04047836 */ /* 0x000fe20000000000 */
[----:B------:R-:W-:Y:S01]  /*6140*/  R2UR UR5, R22 ;  /* 0x00000000160572ca */ /* 0x000fe200000e0000 */
[----:B------:R-:W-:Y:S01]  /*6150*/  UIADD3 UR26, UP1, UR24, 0x1f0, URZ ;  /* 0x000001f0181a7890 */ /* 0x000fe2000ff3e03f */
[----:B------:R-:W-:Y:S01]  /*6160*/  R2UR UR8, R14 ;  /* 0x000000000e0872ca */ /* 0x000fe200000e0000 */
[----:B------:R-:W-:Y:S01]  /*6170*/  UIADD3.X UR7, URZ, UR25, URZ, UP0, !UPT ;  /* 0x000000193f077290 */ /* 0x000fe200087fe43f */
[----:B------:R-:W-:Y:S01]  /*6180*/  R2UR UR11, R21 ;  /* 0x00000000150b72ca */ /* 0x000fe200000e0000 */
[----:B------:R-:W-:Y:S01]  /*6190*/  VIADD R7, R7, 0x1 ;  /* 0x0000000107077836 */ /* 0x000fe20000000000 */
[----:B------:R-:W-:Y:S01]  /*61a0*/  R2UR UR10, R24 ;  /* 0x00000000180a72ca */ /* 0x000fe200000e0000 */
[----:B------:R-:W-:Y:S01]  /*61b0*/  UIADD3.X UR27, URZ, UR25, URZ, UP1, !UPT ;  /* 0x000000193f1b7290 */ /* 0x000fe20008ffe43f */
[----:B------:R-:W-:Y:S01]  /*61c0*/  R2UR UR12, R6 ;  /* 0x00000000060c72ca */ /* 0x000fe200000e0000 */
[----:B------:R-:W-:Y:S01]  /*61d0*/  UMOV UR14, 0x0 ;  /* 0x00000000000e7882 */ /* 0x000fe20000000000 */
[----:B------:R-:W-:Y:S01]  /*61e0*/  R2UR UR20, R20 ;  /* 0x00000000141472ca */ /* 0x000fe200000e0000 */
[----:B------:R-:W-:Y:S01]  /*61f0*/  UMOV UR15, 0x10000000 ;  /* 0x10000000000f7882 */ /* 0x000fe20000000000 */
[----:B------:R-:W-:Y:S01]  /*6200*/  ISETP.GT.AND P1, PT, R4, 0x1, PT ;  /* 0x000000010400780c */ /* 0x000fe20003f24270 */
[----:B------:R-:W-:Y:S01]  /*6210*/  UIADD3 UR16, UR5, 0x100, URZ ;  /* 0x0000010005107890 */ /* 0x000fe2000fffe03f */
[----:B------:R-:W-:Y:S01]  /*6220*/  ISETP.NE.AND P0, PT, R7, 0x3, PT ;  /* 0x000000030700780c */ /* 0x000fe20003f05270 */
[----:B------:R-:W-:Y:S01]  /*6230*/  UIADD3 UR5, UR19, UR8, URZ ;  /* 0x0000000813057290 */ /* 0x000fe2000fffe03f */
[----:B------:R-:W-:Y:S01]  /*6240*/  VIADD R24, R24, 0x40 ;  /* 0x0000004018187836 */ /* 0x000fe20000000000 */
[----:B------:R-:W-:Y:S01]  /*6250*/  UMOV UR21, 0x30000 ;  /* 0x0003000000157882 */ /* 0x000fe20000000000 */
[----:B------:R-:W-:-:S02]  /*6260*/  SEL R14, RZ, 0x1, P0 ;  /* 0x00000001ff0e7807 */ /* 0x000fc40000000000 */
[----:B------:R-:W-:Y:S01]  /*6270*/  UMOV UR8, UR16 ;  /* 0x0000001000087c82 */ /* 0x000fe20008000000 */
[----:B------:R-:W-:Y:S01]  /*6280*/  SEL R7, R7, RZ, P0 ;  /* 0x000000ff07077207 */ /* 0x000fe20000000000 */
[----:B------:R0:W-:Y:S01]  /*6290*/  UTMALDG.3D [UR8], [UR6], desc[UR14] ;  /* 0x00000e08060075b4 */ /* 0x0001e20008011000 */
[----:B------:R-:W-:Y:S01]  /*62a0*/  LOP3.LUT R5, R5, R14, RZ, 0x3c, !PT ;  /* 0x0000000e05057212 */ /* 0x000fe200078e3cff */
[----:B0-----:R-:W-:Y:S01]  /*62b0*/  UMOV UR11, UR20 ;  /* 0x00000014000b7c82 */ /* 0x001fe20008000000 */
[----:B------:R-:W-:Y:S02]  /*62c0*/  UMOV UR8, UR5 ;  /* 0x0000000500087c82 */ /* 0x000fe40008000000 */
[----:B------:R0:W-:Y:S02]  /*62d0*/  UTMALDG.3D.MULTICAST [UR8], [UR26], UR21, desc[UR14] ;  /* 0x00000e081a0073b4 */ /* 0x0001e40008011815 */
[----:B0-----:R-:W-:Y:S05]  /*62e0*/  @P1 BRA `(.L_x_178) ;  /* 0xfffffffc00441947 */ /* 0x001fea000383ffff */
.L_x_175:
[----:B------:R-:W-:Y:S05]  /*62f0*/  BSYNC B1 ;  /* 0x0000000000017941 */ /* 0x000fea0003800000 */
.L_x_174:
[----:B------:R-:W-:Y:S01]  /*6300*/  LOP3.LUT P1, RZ, R9, 0xff, RZ, 0xc0, !PT ;  /* 0x000000ff09ff7812 */ /* 0x000fe2000782c0ff */
[C---:B------:R-:W-:Y:S01]  /*6310*/  IMAD.IADD R6, R10.reuse, 0x1, R3 ;  /* 0x000000010a067824 */ /* 0x040fe200078e0203 */
[----:B------:R-:W-:Y:S01]  /*6320*/  ULDC.64 UR6, c[0x0][0x650] ;  /* 0x0001940000067ab9 */ /* 0x000fe20000000a00 */
[----:B------:R-:W-:Y:S01]  /*6330*/  ISETP.GE.U32.AND P2, PT, R10, 0x3, PT ;  /* 0x000000030a00780c */ /* 0x000fe20003f46070 */
[----:B------:R-:W-:Y:S01]  /*6340*/  BSSY B1, `(.L_x_179) ;  /* 0x000006c000017945 */ /* 0x000fe20003800000 */
[----:B------:R-:W-:Y:S01]  /*6350*/  IMAD.MOV.U32 R21, RZ, RZ, -0x1 ;  /* 0xffffffffff157424 */ /* 0x000fe200078e00ff */
[----:B------:R-:W-:Y:S01]  /*6360*/  ISETP.GT.U32.AND P0, PT, R6, 0x2, PT ;  /* 0x000000020600780c */ /* 0x000fe20003f04070 */
[----:B------:R-:W-:Y:S01]  /*6370*/  IMAD.MOV.U32 R20, RZ, RZ, -0x1 ;  /* 0xffffffffff147424 */ /* 0x000fe200078e00ff */
[----:B------:R-:W-:Y:S02]  /*6380*/  PRMT R9, RZ, 0x7610, R9 ;  /* 0x00007610ff097816 */ /* 0x000fe40000000009 */
[----:B------:R-:W-:-:S03]  /*6390*/  ISETP.LT.U32.AND P0, PT, R10, 0x3, P0 ;  /* 0x000000030a00780c */ /* 0x000fc60000701070 */
[----:B------:R-:W0:Y:S01]  /*63a0*/  @P1 S2R R5, SR_CgaCtaId ;  /* 0x0000000000051919 */ /* 0x000e220000008800 */
[----:B------:R-:W-:-:S04]  /*63b0*/  @P1 MOV R4, 0x400 ;  /* 0x0000040000041802 */ /* 0x000fc80000000f00 */
[----:B0-----:R-:W-:Y:S01]  /*63c0*/  @P1 LEA R3, R5, R4, 0x18 ;  /* 0x0000000405031211 */ /* 0x001fe200078ec0ff */
[----:B------:R-:W-:-:S03]  /*63d0*/  IMAD.WIDE.U32 R4, R6, -0x55555555, RZ ;  /* 0xaaaaaaab06047825 */ /* 0x000fc600078e00ff */
[----:B------:R0:W-:Y:S01]  /*63e0*/  @P1 SYNCS.ARRIVE.TRANS64.A1T0 RZ, [R3+URZ+0x48], RZ ;  /* 0x000048ff03ff19a7 */ /* 0x0001e2000810003f */
[----:B------:R-:W-:Y:S02]  /*63f0*/  IADD3 R16, P1, R16, UR22, RZ ;  /* 0x0000001610107c10 */ /* 0x000fe4000ff3e0ff */
[----:B------:R-:W-:Y:S02]  /*6400*/  SHF.R.U32.HI R5, RZ, 0x1, R5 ;  /* 0x00000001ff057819 */ /* 0x000fe40000011605 */
[----:B------:R-:W-:Y:S02]  /*6410*/  IADD3.X R17, R17, UR13, RZ, P1, !PT ;  /* 0x0000000d11117c10 */ /* 0x000fe40008ffe4ff */
[----:B------:R-:W-:Y:S02]  /*6420*/  PRMT R4, RZ, 0x7610, R4 ;  /* 0x00007610ff047816 */ /* 0x000fe40000000004 */
[----:B0-----:R-:W-:Y:S02]  /*6430*/  SEL R3, RZ, 0x1, !P0 ;  /* 0x00000001ff037807 */ /* 0x001fe40004000000 */
[----:B------:R-:W-:-:S02]  /*6440*/  ISETP.GE.U32.AND P0, PT, R16, UR6, PT ;  /* 0x0000000610007c0c */ /* 0x000fc4000bf06070 */
[----:B------:R-:W-:Y:S01]  /*6450*/  LOP3.LUT R0, R0, R3, RZ, 0x3c, !PT ;  /* 0x0000000300007212 */ /* 0x000fe200078e3cff */
[----:B------:R-:W-:Y:S01]  /*6460*/  IMAD R3, R5, -0x3, R6 ;  /* 0xfffffffd05037824 */ /* 0x000fe200078e0206 */
[----:B------:R-:W-:Y:S01]  /*6470*/  ISETP.GE.U32.AND.EX P0, PT, R17, UR7, PT, P0 ;  /* 0x0000000711007c0c */ /* 0x000fe2000bf06100 */
[----:B------:R-:W-:Y:S01]  /*6480*/  IMAD.MOV.U32 R6, RZ, RZ, -0x1 ;  /* 0xffffffffff067424 */ /* 0x000fe200078e00ff */
[----:B------:R-:W-:-:S11]  /*6490*/  @P2 LOP3.LUT R0, R0, 0x1, R5, 0x78, !PT ;  /* 0x0000000100002812 */ /* 0x000fd600078e7805 */
[----:B------:R-:W-:Y:S05]  /*64a0*/  @P0 BRA `(.L_x_180) ;  /* 0x0000000400540947 */ /* 0x000fea0003800000 */
[----:B------:R-:W0:Y:S01]  /*64b0*/  S2R R15, SR_CTAID.X ;  /* 0x00000000000f7919 */ /* 0x000e220000002500 */
[----:B------:R-:W-:Y:S01]  /*64c0*/  ULDC.64 UR6, c[0x0][0x628] ;  /* 0x00018a0000067ab9 */ /* 0x000fe20000000a00 */
[----:B------:R-:W-:Y:S01]  /*64d0*/  ULDC UR8, c[0x0][0x630] ;  /* 0x00018c0000087ab9 */ /* 0x000fe20000000800 */
[----:B------:R-:W-:Y:S01]  /*64e0*/  ISETP.NE.U32.AND P0, PT, RZ, UR6, PT ;  /* 0x00000006ff007c0c */ /* 0x000fe2000bf05070 */
[----:B------:R-:W1:Y:S01]  /*64f0*/  S2R R20, SR_CTAID.Y ;  /* 0x0000000000147919 */ /* 0x000e620000002600 */
[----:B------:R-:W-:Y:S01]  /*6500*/  ULDC UR9, c[0x0][0x150] ;  /* 0x0000540000097ab9 */ /* 0x000fe20000000800 */
[----:B------:R-:W-:Y:S01]  /*6510*/  IMAD.MOV.U32 R4, RZ, RZ, R16 ;  /* 0x000000ffff047224 */ /* 0x000fe200078e0010 */
[----:B------:R-:W-:Y:S01]  /*6520*/  ISETP.NE.AND.EX P0, PT, RZ, UR7, PT, P0 ;  /* 0x00000007ff007c0c */ /* 0x000fe2000bf05300 */
[----:B------:R-:W-:Y:S01]  /*6530*/  IMAD.MOV.U32 R5, RZ, RZ, R17 ;  /* 0x000000ffff057224 */ /* 0x000fe200078e0011 */
[----:B0-----:R-:W-:-:S11]  /*6540*/  I2FP.F32.U32 R22, R15 ;  /* 0x0000000f00167245 */ /* 0x001fd60000201000 */
[----:B------:R-:W-:Y:S05]  /*6550*/  @!P0 BRA `(.L_x_181) ;  /* 0x0000000000288947 */ /* 0x000fea0003800000 */
[----:B------:R-:W-:Y:S02]  /*6560*/  ULDC UR5, c[0x0][0x634] ;  /* 0x00018d0000057ab9 */ /* 0x000fe40000000800 */
[----:B------:R-:W-:-:S05]  /*6570*/  IADD3 R5, P0, R16, UR5, RZ ;  /* 0x0000000510057c10 */ /* 0x000fca000ff1e0ff */
[----:B------:R-:W-:-:S04]  /*6580*/  IMAD.X R21, RZ, RZ, R17, P0 ;  /* 0x000000ffff157224 */ /* 0x000fc800000e0611 */
[----:B------:R-:W-:-:S04]  /*6590*/  IMAD.WIDE.U32 R6, R21, UR6, RZ ;  /* 0x0000000615067c25 */ /* 0x000fc8000f8e00ff */
[----:B------:R-:W-:-:S04]  /*65a0*/  IMAD.WIDE.U32 R6, P0, R5, UR7, R6 ;  /* 0x0000000705067c25 */ /* 0x000fc8000f800006 */
[----:B------:R-:W-:-:S04]  /*65b0*/  IMAD.WIDE.U32 R4, R5, UR6, RZ ;  /* 0x0000000605047c25 */ /* 0x000fc8000f8e00ff */
[----:B------:R-:W-:Y:S01]  /*65c0*/  IMAD.MOV.U32 R4, RZ, RZ, R7 ;  /* 0x000000ffff047224 */ /* 0x000fe200078e0007 */
[----:B------:R-:W-:Y:S01]  /*65d0*/  IADD3 RZ, P1, R5, R6, RZ ;  /* 0x0000000605ff7210 */ /* 0x000fe20007f3e0ff */
[----:B------:R-:W-:-:S04]  /*65e0*/  IMAD.X R5, RZ, RZ, RZ, P0 ;  /* 0x000000ffff057224 */ /* 0x000fc800000e06ff */
[----:B------:R-:W-:-:S08]  /*65f0*/  IMAD.WIDE.U32.X R4, R21, UR7, R4, P1 ;  /* 0x0000000715047c25 */ /* 0x000fd000088e0404 */
.L_x_181:
[--C-:B------:R-:W-:Y:S01]  /*6600*/  SHF.R.U64 R14, R4, UR8, R5.reuse ;  /* 0x00000008040e7c19 */ /* 0x100fe20008001205 */
[----:B------:R-:W-:Y:S01]  /*6610*/  FMUL R22, R22, UR9 ;  /* 0x0000000916167c20 */ /* 0x000fe20008400000 */
[----:B------:R-:W-:Y:S01]  /*6620*/  SHF.R.U32.HI R4, RZ, UR8, R5 ;  /* 0x00000008ff047c19 */ /* 0x000fe20008011605 */
[----:B------:R-:W0:Y:S01]  /*6630*/  LDC R6, c[0x0][0x144] ;  /* 0x00005100ff067b82 */ /* 0x000e220000000800 */
[----:B------:R-:W-:Y:S01]  /*6640*/  IADD3 R5, P0, RZ, -R14, RZ ;  /* 0x8000000eff057210 */ /* 0x000fe20007f1e0ff */
[----:B------:R-:W-:Y:S01]  /*6650*/  ULDC UR5, c[0x0][0x154] ;  /* 0x0000550000057ab9 */ /* 0x000fe20000000800 */
[----:B-1----:R-:W-:Y:S01]  /*6660*/  I2FP.F32.U32 R7, R20 ;  /* 0x0000001400077245 */ /* 0x002fe20000201000 */
[----:B------:R-:W1:Y:S01]  /*6670*/  F2I.U32.TRUNC.NTZ R22, R22 ;  /* 0x0000001600167305 */ /* 0x000e62000020f000 */
[----:B------:R-:W-:Y:S01]  /*6680*/  ULDC.64 UR6, c[0x0][0x620] ;  /* 0x0001880000067ab9 */ /* 0x000fe20000000a00 */
[----:B------:R-:W-:Y:S01]  /*6690*/  IMAD.X R4, RZ, RZ, ~R4, P0 ;  /* 0x000000ffff047224 */ /* 0x000fe200000e0e04 */
[----:B------:R-:W-:Y:S01]  /*66a0*/  ISETP.NE.AND P2, PT, R2, 0x1, PT ;  /* 0x000000010200780c */ /* 0x000fe20003f45270 */
[----:B------:R-:W-:Y:S01]  /*66b0*/  FMUL R23, R7, UR5 ;  /* 0x0000000507177c20 */ /* 0x000fe20008400000 */
[----:B------:R-:W2:Y:S01]  /*66c0*/  LDC R25, c[0x0][0x148] ;  /* 0x00005200ff197b82 */ /* 0x000ea20000000800 */
[----:B------:R-:W-:Y:S01]  /*66d0*/  IMAD R4, R4, UR6, RZ ;  /* 0x0000000604047c24 */ /* 0x000fe2000f8e02ff */
[----:B------:R-:W-:-:S03]  /*66e0*/  ULDC UR5, c[0x0][0x618] ;  /* 0x0001860000057ab9 */ /* 0x000fc60000000800 */
[----:B------:R-:W3:Y:S01]  /*66f0*/  F2I.U32.TRUNC.NTZ R23, R23 ;  /* 0x0000001700177305 */ /* 0x000ee2000020f000 */
[C---:B------:R-:W-:Y:S02]  /*6700*/  IMAD R7, R5.reuse, UR7, R4 ;  /* 0x0000000705077c24 */ /* 0x040fe4000f8e0204 */
[----:B------:R-:W-:Y:S01]  /*6710*/  IMAD.WIDE.U32 R4, R5, UR6, R16 ;  /* 0x0000000605047c25 */ /* 0x000fe2000f8e0010 */
[----:B------:R-:W-:Y:S02]  /*6720*/  ULDC.64 UR6, c[0x0][0x640] ;  /* 0x0001900000067ab9 */ /* 0x000fe40000000a00 */
[----:B------:R-:W-:Y:S01]  /*6730*/  ISETP.NE.U32.AND P0, PT, RZ, UR6, PT ;  /* 0x00000006ff007c0c */ /* 0x000fe2000bf05070 */
[----:B------:R-:W-:Y:S02]  /*6740*/  IMAD.IADD R5, R5, 0x1, R7 ;  /* 0x0000000105057824 */ /* 0x000fe400078e0207 */
[----:B-1----:R-:W-:Y:S01]  /*6750*/  IMAD.MOV R22, RZ, RZ, -R22 ;  /* 0x000000ffff167224 */ /* 0x002fe200078e0a16 */
[----:B------:R-:W-:-:S02]  /*6760*/  ISETP.NE.AND.EX P0, PT, RZ, UR7, PT, P0 ;  /* 0x00000007ff007c0c */ /* 0x000fc4000bf05300 */
[----:B------:R-:W-:Y:S01]  /*6770*/  SHF.R.U64 R21, R4, UR5, R5 ;  /* 0x0000000504157c19 */ /* 0x000fe20008001205 */
[----:B0-----:R-:W-:Y:S01]  /*6780*/  IMAD R15, R6, R22, R15 ;  /* 0x00000016060f7224 */ /* 0x001fe200078e020f */
[----:B------:R-:W-:Y:S01]  /*6790*/  SHF.R.U32.HI R4, RZ, UR5, R5 ;  /* 0x00000005ff047c19 */ /* 0x000fe20008011605 */
[----:B------:R-:W-:Y:S01]  /*67a0*/  ULDC UR5, c[0x0][0x608] ;  /* 0x0001820000057ab9 */ /* 0x000fe20000000800 */
[----:B---3--:R-:W-:Y:S02]  /*67b0*/  IMAD.MOV R6, RZ, RZ, -R23 ;  /* 0x000000ffff067224 */ /* 0x008fe400078e0a17 */
[--C-:B------:R-:W-:Y:S02]  /*67c0*/  SHF.R.U64 R22, R21, UR5, R4.reuse ;  /* 0x0000000515167c19 */ /* 0x100fe40008001204 */
[----:B------:R-:W-:Y:S01]  /*67d0*/  SHF.R.U32.HI R5, RZ, UR5, R4 ;  /* 0x00000005ff057c19 */ /* 0x000fe20008011604 */
[----:B------:R-:W-:Y:S01]  /*67e0*/  ULDC UR5, c[0x0][0x658] ;  /* 0x0001960000057ab9 */ /* 0x000fe20000000800 */
[----:B--2---:R-:W-:-:S02]  /*67f0*/  @P2 IMAD R15, R25, R6, R20 ;  /* 0x00000006190f2224 */ /* 0x004fc400078e0214 */
[--C-:B------:R-:W-:Y:S02]  /*6800*/  SHF.R.U64 R20, R22, UR5, R5.reuse ;  /* 0x0000000516147c19 */ /* 0x100fe40008001205 */
[----:B------:R-:W-:-:S03]  /*6810*/  SHF.R.U32.HI R23, RZ, UR5, R5 ;  /* 0x00000005ff177c19 */ /* 0x000fc60008011605 */
[----:B------:R-:W-:Y:S02]  /*6820*/  IMAD.MOV.U32 R6, RZ, RZ, R20 ;  /* 0x000000ffff067224 */ /* 0x000fe400078e0014 */
[----:B------:R-:W-:Y:S01]  /*6830*/  IMAD.MOV.U32 R5, RZ, RZ, R23 ;  /* 0x000000ffff057224 */ /* 0x000fe200078e0017 */
[----:B------:R-:W-:Y:S06]  /*6840*/  @!P0 BRA `(.L_x_182) ;  /* 0x00000000002c8947 */ /* 0x000fec0003800000 */
        /* <DEDUP_REMOVED lines=9> */
[----:B------:R-:W-:-:S04]  /*68e0*/  IMAD.WIDE.U32.X R4, R23, UR7, R4, P1 ;  /* 0x0000000717047c25 */ /* 0x000fc800088e0404 */
[----:B------:R-:W-:-:S07]  /*68f0*/  IMAD.MOV.U32 R6, RZ, RZ, R4 ;  /* 0x000000ffff067224 */ /* 0x000fce00078e0004 */
.L_x_182:
[----:B------:R-:W-:Y:S01]  /*6900*/  ULDC UR5, c[0x0][0x648] ;  /* 0x0001920000057ab9 */ /* 0x000fe20000000800 */
[----:B------:R-:W-:Y:S01]  /*6910*/  LOP3.LUT R4, R22, UR17, RZ, 0xc0, !PT ;  /* 0x0000001116047c12 */ /* 0x000fe2000f8ec0ff */
[----:B------:R-:W-:Y:S01]  /*6920*/  ULDC UR6, c[0x0][0x610] ;  /* 0x0001840000067ab9 */ /* 0x000fe20000000800 */
[----:B------:R-:W-:Y:S01]  /*6930*/  SHF.R.U64 R5, R6, UR5, R5 ;  /* 0x0000000506057c19 */ /* 0x000fe20008001205 */
[----:B------:R-:W-:Y:S01]  /*6940*/  ULDC UR5, c[0x0][0x638] ;  /* 0x00018e0000057ab9 */ /* 0x000fe20000000800 */
[----:B------:R-:W-:-:S03]  /*6950*/  LOP3.LUT R21, R21, UR4, RZ, 0xc0, !PT ;  /* 0x0000000415157c12 */ /* 0x000fc6000f8ec0ff */
[----:B------:R-:W-:Y:S02]  /*6960*/  IMAD.MOV R7, RZ, RZ, -R5 ;  /* 0x000000ffff077224 */ /* 0x000fe400078e0a05 */
[----:B------:R-:W-:Y:S02]  /*6970*/  IMAD R4, R5, UR18, R4 ;  /* 0x0000001205047c24 */ /* 0x000fe4000f8e0204 */
[----:B------:R-:W-:Y:S01]  /*6980*/  IMAD R20, R7, UR5, R20 ;  /* 0x0000000507147c24 */ /* 0x000fe2000f8e0214 */
[----:B------:R-:W-:Y:S01]  /*6990*/  ULDC UR5, c[0x0][0x600] ;  /* 0x0001800000057ab9 */ /* 0x000fe20000000800 */
[----:B------:R-:W-:Y:S02]  /*69a0*/  IMAD R15, R4, UR6, R15 ;  /* 0x00000006040f7c24 */ /* 0x000fe4000f8e020f */
[----:B------:R-:W-:Y:S02]  /*69b0*/  IMAD R6, R20, UR5, R21 ;  /* 0x0000000514067c24 */ /* 0x000fe4000f8e0215 */
[----:B------:R-:W-:-:S03]  /*69c0*/  IMAD.MOV.U32 R4, RZ, RZ, 0x1 ;  /* 0x00000001ff047424 */ /* 0x000fc600078e00ff */
[----:B------:R-:W-:Y:S02]  /*69d0*/  SEL R20, R6, R15, !P2 ;  /* 0x0000000f06147207 */ /* 0x000fe40005000000 */
[----:B------:R-:W-:Y:S01]  /*69e0*/  SEL R21, R15, R6, !P2 ;  /* 0x000000060f157207 */ /* 0x000fe20005000000 */
[----:B------:R-:W-:-:S07]  /*69f0*/  IMAD.MOV.U32 R6, RZ, RZ, R14 ;  /* 0x000000ffff067224 */ /* 0x000fce00078e000e */
.L_x_180:
[----:B------:R-:W-:Y:S05]  /*6a00*/  BSYNC B1 ;  /* 0x0000000000017941 */ /* 0x000fea0003800000 */
.L_x_179:
[----:B------:R-:W-:-:S13]  /*6a10*/  LOP3.LUT P0, RZ, R4, 0xff, RZ, 0xc0, !PT ;  /* 0x000000ff04ff7812 */ /* 0x000fda000780c0ff */
[----:B------:R-:W-:Y:S05]  /*6a20*/  @P0 BRA `(.L_x_183) ;  /* 0xfffffff400400947 */ /* 0x000fea000383ffff */
[----:B------:R-:W-:Y:S05]  /*6a30*/  BSYNC B0 ;  /* 0x0000000000007941 */ /* 0x000fea0003800000 */
.L_x_172:
[----:B------:R-:W-:-:S03]  /*6a40*/  UMOV UR5, 0xffffffff ;  /* 0xffffffff00057882 */ /* 0x000fc60000000000 */
[----:B------:R-:W-:Y:S05]  /*6a50*/  BRA.DIV UR5, `(.L_x_184) ;  /* 0x0000000205f07947 */ /* 0x000fea000b800000 */
[----:B------:R-:W-:-:S13]  /*6a60*/  ELECT P6, URZ, PT ;  /* 0x00000000003f782f */ /* 0x000fda00038c0000 */
.L_x_197:
[----:B------:R-:W-:Y:S04]  /*6a70*/  BSSY B0, `(.L_x_185) ;  /* 0x0000022000007945 */ /* 0x000fe80003800000 */
[----:B------:R-:W-:Y:S05]  /*6a80*/  @!P6 BRA `(.L_x_186) ;  /* 0x000000000080e947 */ /* 0x000fea0003800000 */
[----:B------:R-:W-:-:S04]  /*6a90*/  LOP3.LUT R19, R19, 0x2, RZ, 0xfc, !PT ;  /* 0x0000000213137812 */ /* 0x000fc800078efcff */
[----:B------:R-:W-:-:S13]  /*6aa0*/  ISETP.NE.AND P0, PT, R19, 0x3, PT ;  /* 0x000000031300780c */ /* 0x000fda0003f05270 */
[----:B------:R-:W-:Y:S05]  /*6ab0*/  @!P0 BRA `(.L_x_187) ;  /* 0x0000000000048947 */ /* 0x000fea0003800000 */
[----:B------:R-:W-:Y:S01]  /*6ac0*/  BPT.TRAP 0x1 ;  /* 0x000000040000795c */ /* 0x000fe20000300000 */
.L_x_187:
[----:B------:R-:W0:Y:S01]  /*6ad0*/  S2R R5, SR_CgaCtaId ;  /* 0x0000000000057919 */ /* 0x000e220000008800 */
[----:B------:R-:W-:Y:S02]  /*6ae0*/  MOV R2, 0x400 ;  /* 0x0000040000027802 */ /* 0x000fe40000000f00 */
[----:B------:R-:W-:Y:S02]  /*6af0*/  SHF.L.U32 R4, R0, 0x1f, RZ ;  /* 0x0000001f00047819 */ /* 0x000fe400000006ff */
[----:B0-----:R-:W-:-:S05]  /*6b00*/  LEA R2, R5, R2, 0x18 ;  /* 0x0000000205027211 */ /* 0x001fca00078ec0ff */
[----:B------:R-:W-:-:S04]  /*6b10*/  VIADD R2, R2, 0x18 ;  /* 0x0000001802027836 */ /* 0x000fc80000000000 */
[C---:B------:R-:W-:Y:S02]  /*6b20*/  IMAD R7, R3.reuse, 0x8, R2 ;  /* 0x0000000803077824 */ /* 0x040fe400078e0202 */
[----:B------:R-:W-:Y:S02]  /*6b30*/  VIADD R3, R3, 0x1 ;  /* 0x0000000103037836 */ /* 0x000fe40000000000 */
[----:B------:R-:W0:Y:S03]  /*6b40*/  SYNCS.PHASECHK.TRANS64.TRYWAIT P0, [R7+URZ], R4 ;  /* 0x00000004070075a7 */ /* 0x000e26000800017f */
[----:B------:R-:W-:-:S04]  /*6b50*/  ISETP.NE.AND P1, PT, R3, 0x3, PT ;  /* 0x000000030300780c */ /* 0x000fc80003f25270 */
[----:B------:R-:W-:Y:S02]  /*6b60*/  SEL R5, RZ, 0x1, P1 ;  /* 0x00000001ff057807 */ /* 0x000fe40000800000 */
[----:B------:R-:W-:Y:S02]  /*6b70*/  SEL R3, R3, RZ, P1 ;  /* 0x000000ff03037207 */ /* 0x000fe40000800000 */
[----:B------:R-:W-:-:S03]  /*6b80*/  LOP3.LUT R9, R0, R5, RZ, 0x3c, !PT ;  /* 0x0000000500097212 */ /* 0x000fc600078e3cff */
[----:B------:R-:W-:Y:S01]  /*6b90*/  IMAD R6, R3, 0x8, R2 ;  /* 0x0000000803067824 */ /* 0x000fe200078e0202 */
[----:B------:R-:W-:Y:S01]  /*6ba0*/  SHF.L.U32 R5, R9, 0x1f, RZ ;  /* 0x0000001f09057819 */ /* 0x000fe200000006ff */
[----:B0-----:R-:W-:Y:S06]  /*6bb0*/  @!P0 BRA `(.L_x_188) ;  /* 0x0000000000b88947 */ /* 0x001fec0003800000 */
.L_x_198:
[----:B------:R-:W1:Y:S01]  /*6bc0*/  SYNCS.PHASECHK.TRANS64.TRYWAIT P0, [R6+URZ], R5 ;  /* 0x00000005060075a7 */ /* 0x000e62000800017f */
[----:B------:R-:W-:-:S05]  /*6bd0*/  VIADD R0, R3, 0x1 ;  /* 0x0000000103007836 */ /* 0x000fca0000000000 */
[----:B------:R-:W-:-:S04]  /*6be0*/  ISETP.NE.AND P1, PT, R0, 0x3, PT ;  /* 0x000000030000780c */ /* 0x000fc80003f25270 */
[----:B0-----:R-:W-:Y:S02]  /*6bf0*/  SEL R4, RZ, 0x1, P1 ;  /* 0x00000001ff047807 */ /* 0x001fe40000800000 */
[----:B------:R-:W-:Y:S02]  /*6c00*/  SEL R3, R0, RZ, P1 ;  /* 0x000000ff00037207 */ /* 0x000fe40000800000 */
[----:B------:R-:W-:Y:S01]  /*6c10*/  LOP3.LUT R0, R9, R4, RZ, 0x3c, !PT ;  /* 0x0000000409007212 */ /* 0x000fe200078e3cff */
[----:B-1----:R-:W-:Y:S06]  /*6c20*/  @!P0 BRA `(.L_x_189) ;  /* 0x0000000000b08947 */ /* 0x002fec0003800000 */
.L_x_199:
[----:B------:R-:W-:Y:S01]  /*6c30*/  IMAD R3, R3, 0x8, R2 ;  /* 0x0000000803037824 */ /* 0x000fe200078e0202 */
[----:B------:R-:W-:-:S07]  /*6c40*/  SHF.L.U32 R0, R0, 0x1f, RZ ;  /* 0x0000001f00007819 */ /* 0x000fce00000006ff */
.L_x_190:
[----:B-1----:R1:W2:Y:S02]  /*6c50*/  SYNCS.PHASECHK.TRANS64.TRYWAIT P0, [R3+URZ], R0 ;  /* 0x00000000030075a7 */ /* 0x0022a4000800017f */
[----:B--2---:R-:W-:Y:S05]  /*6c60*/  @!P0 NANOSLEEP.SYNCS 0x989680 ;  /* 0x009896800000895d */ /* 0x004fea0003900000 */
[----:B------:R-:W2:Y:S02]  /*6c70*/  @!P0 SYNCS.PHASECHK.TRANS64 P0, [R3+URZ], R0 ;  /* 0x00000000030085a7 */ /* 0x000ea4000800007f */
[----:B--2---:R-:W-:Y:S05]  /*6c80*/  @!P0 BRA `(.L_x_190) ;  /* 0xfffffffc00f08947 */ /* 0x004fea000383ffff */
.L_x_186:
[----:B------:R-:W-:Y:S05]  /*6c90*/  BSYNC B0 ;  /* 0x0000000000007941 */ /* 0x000fea0003800000 */
.L_x_185:
[----:B------:R-:W-:Y:S05]  /*6ca0*/  EXIT ;  /* 0x000000000000794d */ /* 0x000fea0003800000 */
.L_x_21:
[----:B---3--:R3:W4:Y:S02]  /*6cb0*/  SYNCS.PHASECHK.TRANS64.TRYWAIT P1, [R3+URZ], R0 ;  /* 0x00000000030075a7 */ /* 0x008724000802017f */
[----:B----4-:R-:W-:Y:S05]  /*6cc0*/  @!P1 NANOSLEEP.SYNCS 0x989680 ;  /* 0x009896800000995d */ /* 0x010fea0003900000 */
[----:B------:R-:W4:Y:S02]  /*6cd0*/  @!P1 SYNCS.PHASECHK.TRANS64 P1, [R3+URZ], R0 ;  /* 0x00000000030095a7 */ /* 0x000f24000802007f */
[----:B----4-:R-:W-:Y:S05]  /*6ce0*/  @!P1 BRA `(.L_x_21) ;  /* 0xfffffffc00f09947 */ /* 0x010fea000383ffff */
[----:B------:R-:W-:Y:S05]  /*6cf0*/  BRA `(.L_x_20) ;  /* 0xffffffa400fc7947 */ /* 0x000fea000383ffff */
.L_x_26:
[----:B-1----:R1:W2:Y:S02]  /*6d00*/  SYNCS.PHASECHK.TRANS64.TRYWAIT P1, [R5+URZ], R4 ;  /* 0x00000004050075a7 */ /* 0x0022a4000802017f */
[----:B--2---:R-:W-:Y:S05]  /*6d10*/  @!P1 NANOSLEEP.SYNCS 0x989680 ;  /* 0x009896800000995d */ /* 0x004fea0003900000 */
[----:B------:R-:W2:Y:S02]  /*6d20*/  @!P1 SYNCS.PHASECHK.TRANS64 P1, [R5+URZ], R4 ;  /* 0x00000004050095a7 */ /* 0x000ea4000802007f */
[----:B--2---:R-:W-:Y:S05]  /*6d30*/  @!P1 BRA `(.L_x_26) ;  /* 0xfffffffc00f09947 */ /* 0x004fea000383ffff */
[----:B------:R-:W-:Y:S05]  /*6d40*/  BRA `(.L_x_25) ;  /* 0xffffffa800ac7947 */ /* 0x000fea000383ffff */
.L_x_173:
[----:B------:R-:W-:Y:S01]  /*6d50*/  BSSY B1, `(.L_x_191) ;  /* 0x0000006000017945 */ /* 0x000fe20003800000 */
[----:B------:R-:W-:-:S07]  /*6d60*/  IMAD.MOV.U32 R15, RZ, RZ, -0x1 ;  /* 0xffffffffff0f7424 */ /* 0x000fce00078e00ff */
[----:B------:R-:W-:Y:S05]  /*6d70*/  WARPSYNC.COLLECTIVE R15, `(.L_x_192) ;  /* 0x000000000f0c7348 */ /* 0x000fea0003c00000 */
[----:B------:R-:W-:Y:S02]  /*6d80*/  ELECT P6, UR62, PT ;  /* 0x00000000003e782f */ /* 0x000fe400038c0000 */
[----:B------:R-:W-:Y:S01]  /*6d90*/  MOV R14, UR62 ;  /* 0x0000003e000e7c02 */ /* 0x000fe20008000f00 */
[----:B------:R-:W-:Y:S10]  /*6da0*/  ENDCOLLECTIVE ;  /* 0x000000000000791b */ /* 0x000ff40003800000 */
.L_x_192:
[----:B------:R-:W-:Y:S05]  /*6db0*/  BSYNC B1 ;  /* 0x0000000000017941 */ /* 0x000fea0003800000 */
.L_x_191:
[----:B------:R-:W-:Y:S05]  /*6dc0*/  BRA `(.L_x_193) ;  /* 0xfffffff000647947 */ /* 0x000fea000383ffff */
.L_x_176:
[----:B-1----:R1:W2:Y:S02]  /*6dd0*/  SYNCS.PHASECHK.TRANS64.TRYWAIT P0, [R23+URZ+0x18], R14 ;  /* 0x0000180e170075a7 */ /* 0x0022a4000800017f */
[----:B--2---:R-:W-:Y:S05]  /*6de0*/  @!P0 NANOSLEEP.SYNCS 0x989680 ;  /* 0x009896800000895d */ /* 0x004fea0003900000 */
[----:B------:R-:W2:Y:S02]  /*6df0*/  @!P0 SYNCS.PHASECHK.TRANS64 P0, [R23+URZ+0x18], R14 ;  /* 0x0000180e170085a7 */ /* 0x000ea4000800007f */
[----:B--2---:R-:W-:Y:S05]  /*6e00*/  @!P0 BRA `(.L_x_176) ;  /* 0xfffffffc00f08947 */ /* 0x004fea000383ffff */
[----:B------:R-:W-:Y:S05]  /*6e10*/  BRA `(.L_x_194) ;  /* 0xfffffff0009c7947 */ /* 0x000fea000383ffff */
.L_x_184:
[----:B------:R-:W-:Y:S01]  /*6e20*/  BSSY B0, `(.L_x_195) ;  /* 0x0000006000007945 */ /* 0x000fe20003800000 */
[----:B------:R-:W-:-:S07]  /*6e30*/  IMAD.MOV.U32 R15, RZ, RZ, -0x1 ;  /* 0xffffffffff0f7424 */ /* 0x000fce00078e00ff */
[----:B------:R-:W-:Y:S05]  /*6e40*/  WARPSYNC.COLLECTIVE R15, `(.L_x_196) ;  /* 0x000000000f0c7348 */ /* 0x000fea0003c00000 */
[----:B------:R-:W-:Y:S02]  /*6e50*/  ELECT P6, UR62, PT ;  /* 0x00000000003e782f */ /* 0x000fe400038c0000 */
[----:B------:R-:W-:Y:S01]  /*6e60*/  MOV R14, UR62 ;  /* 0x0000003e000e7c02 */ /* 0x000fe20008000f00 */
[----:B------:R-:W-:Y:S10]  /*6e70*/  ENDCOLLECTIVE ;  /* 0x000000000000791b */ /* 0x000ff40003800000 */
.L_x_196:
[----:B------:R-:W-:Y:S05]  /*6e80*/  BSYNC B0 ;  /* 0x0000000000007941 */ /* 0x000fea0003800000 */
.L_x_195:
[----:B------:R-:W-:Y:S05]  /*6e90*/  BRA `(.L_x_197) ;  /* 0xfffffff800f47947 */ /* 0x000fea000383ffff */
.L_x_188:
[----:B0-----:R0:W1:Y:S02]  /*6ea0*/  SYNCS.PHASECHK.TRANS64.TRYWAIT P0, [R7+URZ], R4 ;  /* 0x00000004070075a7 */ /* 0x001064000800017f */
[----:B-1----:R-:W-:Y:S05]  /*6eb0*/  @!P0 NANOSLEEP.SYNCS 0x989680 ;  /* 0x009896800000895d */ /* 0x002fea0003900000 */
[----:B------:R-:W1:Y:S02]  /*6ec0*/  @!P0 SYNCS.PHASECHK.TRANS64 P0, [R7+URZ], R4 ;  /* 0x00000004070085a7 */ /* 0x000e64000800007f */
[----:B-1----:R-:W-:Y:S05]  /*6ed0*/  @!P0 BRA `(.L_x_188) ;  /* 0xfffffffc00f08947 */ /* 0x002fea000383ffff */
[----:B------:R-:W-:Y:S05]  /*6ee0*/  BRA `(.L_x_198) ;  /* 0xfffffffc00347947 */ /* 0x000fea000383ffff */
.L_x_189:
[----:B0-----:R0:W1:Y:S02]  /*6ef0*/  SYNCS.PHASECHK.TRANS64.TRYWAIT P0, [R6+URZ], R5 ;  /* 0x00000005060075a7 */ /* 0x001064000800017f */
[----:B-1----:R-:W-:Y:S05]  /*6f00*/  @!P0 NANOSLEEP.SYNCS 0x989680 ;  /* 0x009896800000895d */ /* 0x002fea0003900000 */
[----:B------:R-:W1:Y:S02]  /*6f10*/  @!P0 SYNCS.PHASECHK.TRANS64 P0, [R6+URZ], R5 ;  /* 0x00000005060085a7 */ /* 0x000e64000800007f */
[----:B-1----:R-:W-:Y:S05]  /*6f20*/  @!P0 BRA `(.L_x_189) ;  /* 0xfffffffc00f08947 */ /* 0x002fea000383ffff */
[----:B------:R-:W-:Y:S05]  /*6f30*/  BRA `(.L_x_199) ;  /* 0xfffffffc003c7947 */ /* 0x000fea000383ffff */
.L_x_200:
[----:B------:R-:W-:-:S00]  /*6f40*/  BRA `(.L_x_200) ;  /* 0xfffffffc00fc7947 */ /* 0x000fc0000383ffff */
[----:B------:R-:W-:-:S00]  /*6f50*/  NOP ;  /* 0x0000000000007918 */ /* 0x000fc00000000000 */
        /* <DEDUP_REMOVED lines=10> */
.L_x_201:


//--------------------- .nv.global.init           --------------------------
	.section	.nv.global.init,"aw",@progbits
.nv.global.init:
	.type		$str$22,@object
	.size		$str$22,($str$23 - $str$22)
$str$22:
        /*0000*/ 	.byte	0x6b, 0x5f, 0x74, 0x69, 0x6c, 0x65, 0x5f, 0x63, 0x6f, 0x75, 0x6e, 0x74, 0x20, 0x3e, 0x3d, 0x20
        /*0010*/ 	.byte	0x31, 0x00
	.type		$str$23,@object
	.size		$str$23,(__unnamed_1 - $str$23)
$str$23:
        /*0012*/ 	.byte	0x2f, 0x74, 0x6d, 0x70, 0x2f, 0x63, 0x75, 0x74, 0x6c, 0x61, 0x73, 0x73, 0x5f, 0x73, 0x77, 0x65
        /*0022*/ 	.byte	0x65, 0x70, 0x5f, 0x73, 0x72, 0x63, 0x2f, 0x69, 0x6e, 0x63, 0x6c, 0x75, 0x64, 0x65, 0x2f, 0x63
        /*0032*/ 	.byte	0x75, 0x74, 0x6c, 0x61, 0x73, 0x73, 0x2f, 0x67, 0x65, 0x6d, 0x6d, 0x2f, 0x63, 0x6f, 0x6c, 0x6c
        /*0042*/ 	.byte	0x65, 0x63, 0x74, 0x69, 0x76, 0x65, 0x2f, 0x73, 0x6d, 0x39, 0x30, 0x5f, 0x6d, 0x6d, 0x61, 0x5f
        /*0052*/ 	.byte	0x74, 0x6d, 0x61, 0x5f, 0x67, 0x6d, 0x6d, 0x61, 0x5f, 0x73, 0x73, 0x5f, 0x77, 0x61, 0x72, 0x70
        /*0062*/ 	.byte	0x73, 0x70, 0x65, 0x63, 0x69, 0x61, 0x6c, 0x69, 0x7a, 0x65, 0x64, 0x2e, 0x68, 0x70, 0x70, 0x00
	.type		__unnamed_1,@object
	.size		__unnamed_1,(.L_0 - __unnamed_1)
__unnamed_1:
        /*0072*/ 	.byte	0x76, 0x6f, 0x69, 0x64, 0x20, 0x63, 0x75, 0x74, 0x6c, 0x61, 0x73, 0x73, 0x3a, 0x3a, 0x67, 0x65
        /* <DEDUP_REMOVED lines=172> */
        /*0b42*/ 	.byte	0x64, 0x65, 0x6e, 0x74, 0x69, 0x74, 0x79, 0x5d, 0x00
.L_0:


//--------------------- .nv.shared._ZN7cutlass13device_kernelINS_4gemm6kernel13GemmUniversalIN4cute5tupleIJiiiiEEENS1_10collective13CollectiveMmaINS1_34MainloopSm90TmaGmmaWarpSpecializedILi3ENS5_IJNS4_1CILi2EEENSA_ILi1EEESC_EEENS1_35KernelTmaWarpSpecializedCooperativeEEENS5_IJNSA_ILi128EEESG_NSA_ILi64EEEEEEaNS5_IJlSC_lEEEaSJ_NS4_8TiledMMAINS4_8MMA_AtomIJNS4_4SM904GMMA27MMA_64x128x32_S32S8S8_SS_TNEEEENS4_6LayoutISD_NS5_IJSC_NSA_ILi0EEESR_EEEEENS5_IJNS4_10UnderscoreESU_SU_EEEEENS4_13SM90_TMA_LOADENS4_14ComposedLayoutINS4_7SwizzleILi2ELi4ELi3EEENS4_18smem_ptr_flag_bitsILi8EEENSQ_INS5_IJNSA_ILi8EEESH_EEENS5_IJSH_SC_EEEEEEEvNS4_8identityENS4_23SM90_TMA_LOAD_MULTICASTES17_vS18_EENS_8epilogue10collective6detail29Sm90TmaWarpSpecializedAdapterINS1C_15DefaultEpilogueIaSJ_SJ_NS1B_6thread17LinearCombinationIaLi1EiiLNS1G_9ScaleType4KindE0ELNS_15FloatRoundStyleE2EaEENS1_15EpilogueDefaultEEEEEvvEEEEvNT_6ParamsE --------------------------
	.section	.nv.shared._ZN7cutlass13device_kernelINS_4gemm6kernel13GemmUniversalIN4cute5tupleIJiiiiEEENS1_10collective13CollectiveMmaINS1_34MainloopSm90TmaGmmaWarpSpecializedILi3ENS5_IJNS4_1CILi2EEENSA_ILi1EEESC_EEENS1_35KernelTmaWarpSpecializedCooperativeEEENS5_IJNSA_ILi128EEESG_NSA_ILi64EEEEEEaNS5_IJlSC_lEEEaSJ_NS4_8TiledMMAINS4_8MMA_AtomIJNS4_4SM904GMMA27MMA_64x128x32_S32S8S8_SS_TNEEEENS4_6LayoutISD_NS5_IJSC_NSA_ILi0EEESR_EEEEENS5_IJNS4_10UnderscoreESU_SU_EEEEENS4_13SM90_TMA_LOADENS4_14ComposedLayoutINS4_7SwizzleILi2ELi4ELi3EEENS4_18smem_ptr_flag_bitsILi8EEENSQ_INS5_IJNSA_ILi8EEESH_EEENS5_IJSH_SC_EEEEEEEvNS4_8identityENS4_23SM90_TMA_LOAD_MULTICASTES17_vS18_EENS_8epilogue10collective6detail29Sm90TmaWarpSpecializedAdapterINS1C_15DefaultEpilogueIaSJ_SJ_NS1B_6thread17LinearCombinationIaLi1EiiLNS1G_9ScaleType4KindE0ELNS_15FloatRoundStyleE2EaEENS1_15EpilogueDefaultEEEEEvvEEEEvNT_6ParamsE,"aw",@nobits
	.sectionflags	@""
	.align	16
	.zero		1024


//--------------------- .nv.shared.reserved.0     --------------------------
	.section	.nv.shared.reserved.0,"aw",@nobits
	.weak		__nv_reservedSMEM_offset_0_alias
	.size		__nv_reservedSMEM_offset_0_alias, 0, 0
	.other		__nv_reservedSMEM_offset_0_alias,@"STO_CUDA_RESERVED_SHARED STV_DEFAULT"
__nv_reservedSMEM_offset_0_alias:
	.zero		0


//--------------------- .nv.global                --------------------------
	.section	.nv.global,"aw",@nobits
.nv.global:
	.type		_ZN39_INTERNAL_3cd52d45_4_k_cu_b18c4941_52244cute1_E,@object
	.size		_ZN39_INTERNAL_3cd52d45_4_k_cu_b18c4941_52244cute1_E,(_ZN39_INTERNAL_3cd52d45_4_k_cu_b18c4941_52244cuda3std3__45__cpo6cbeginE - _ZN39_INTERNAL_3cd52d45_4_k_cu_b18c4941_52244cute1_E)
_ZN39_INTERNAL_3cd52d45_4_k_cu_b18c4941_52244cute1_E:
	.zero		1
	.type		_ZN39_INTERNAL_3cd52d45_4_k_cu_b18c4941_52244cuda3std3__45__cpo6cbeginE,@object
	.size		_ZN39_INTERNAL_3cd52d45_4_k_cu_b18c4941_52244cuda3std3__45__cpo6cbeginE,(_ZN39_INTERNAL_3cd52d45_4_k_cu_b18c4941_52244cuda3std3__48in_placeE - _ZN39_INTERNAL_3cd52d45_4_k_cu_b18c4941_52244cuda3std3__45__cpo6cbeginE)
_ZN39_INTERNAL_3cd52d45_4_k_cu_b18c4941_52244cuda3std3__45__cpo6cbeginE:
	.zero		1
	.type		_ZN39_INTERNAL_3cd52d45_4_k_cu_b18c4941_52244cuda3std3__48in_placeE,@object
	.size		_ZN39_INTERNAL_3cd52d45_4_k_cu_b18c4941_52244cuda3std3__48in_placeE,(_ZN39_INTERNAL_3cd52d45_4_k_cu_b18c4941_52244cuda3std6ranges3__45__cpo9iter_moveE - _ZN39_INTERNAL_3cd52d45_4_k_cu_b18c4941_52244cuda3std3__48in_placeE)
_ZN39_INTERNAL_3cd52d45_4_k_cu_b18c4941_52244cuda3std3__48in_placeE:
	.zero		1
	.type		_ZN39_INTERNAL_3cd52d45_4_k_cu_b18c4941_52244cuda3std6ranges3__45__cpo9iter_moveE,@object
	.size		_ZN39_INTERNAL_3cd52d45_4_k_cu_b18c4941_52244cuda3std6ranges3__45__cpo9iter_moveE,(_ZN39_INTERNAL_3cd52d45_4_k_cu_b18c4941_52244cuda3std3__45__cpo5beginE - _ZN39_INTERNAL_3cd52d45_4_k_cu_b18c4941_52244cuda3std6ranges3__45__cpo9iter_moveE)
_ZN39_INTERNAL_3cd52d45_4_k_cu_b18c4941_52244cuda3std6ranges3__45__cpo9iter_moveE:
	.zero		1
	.type		_ZN39_INTERNAL_3cd52d45_4_k_cu_b18c4941_52244cuda3std3__45__cpo5beginE,@object
	.size		_ZN39_INTERNAL_3cd52d45_4_k_cu_b18c4941_52244cuda3std3__45__cpo5beginE,(_ZN39_INTERNAL_3cd52d45_4_k_cu_b18c4941_52244cuda3std3__441_GLOBAL__N__3cd52d45_4_k_cu_b18c4941_52246ignoreE - _ZN39_INTERNAL_3cd52d45_4_k_cu_b18c4941_52244cuda3std3__45__cpo5beginE)
_ZN39_INTERNAL_3cd52d45_4_k_cu_b18c4941_52244cuda3std3__45__cpo5beginE:
	.zero		1
	.type		_ZN39_INTERNAL_3cd52d45_4_k_cu_b18c4941_52244cuda3std3__441_GLOBAL__N__3cd52d45_4_k_cu_b18c4941_52246ignoreE,@object
	.size		_ZN39_INTERNAL_3cd52d45_4_k_cu_b18c4941_52244cuda3std3__441_GLOBAL__N__3cd52d45_4_k_cu_b18c4941_52246ignoreE,(_ZN39_INTERNAL_3cd52d45_4_k_cu_b18c4941_52244cute7productE - _ZN39_INTERNAL_3cd52d45_4_k_cu_b18c4941_52244cuda3std3__441_GLOBAL__N__3cd52d45_4_k_cu_b18c4941_52246ignoreE)
_ZN39_INTERNAL_3cd52d45_4_k_cu_b18c4941_52244cuda3std3__441_GLOBAL__N__3cd52d45_4_k_cu_b18c4941_52246ignoreE:
	.zero		1
	.type		_ZN39_INTERNAL_3cd52d45_4_k_cu_b18c4941_52244cute7productE,@object
	.size		_ZN39_INTERNAL_3cd52d45_4_k_cu_b18c4941_52244cute7productE,(_ZN39_INTERNAL_3cd52d45_4_k_cu_b18c4941_52244cuda3std3__45__cpo3endE - _ZN39_INTERNAL_3cd52d45_4_k_cu_b18c4941_52244cute7productE)
_ZN39_INTERNAL_3cd52d45_4_k_cu_b18c4941_52244cute7productE:
	.zero		1
	.type		_ZN39_INTERNAL_3cd52d45_4_k_cu_b18c4941_52244cuda3std3__45__cpo3endE,@object
	.size		_ZN39_INTERNAL_3cd52d45_4_k_cu_b18c4941_52244cuda3std3__45__cpo3endE,(_ZN39_INTERNAL_3cd52d45_4_k_cu_b18c4941_52244cuda3std3__419piecewise_constructE - _ZN39_INTERNAL_3cd52d45_4_k_cu_b18c4941_52244cuda3std3__45__cpo3endE)
_ZN39_INTERNAL_3cd52d45_4_k_cu_b18c4941_52244cuda3std3__45__cpo3endE:
	.zero		1
	.type		_ZN39_INTERNAL_3cd52d45_4_k_cu_b18c4941_52244cuda3std3__419piecewise_constructE,@object
	.size		_ZN39_INTERNAL_3cd52d45_4_k_cu_b18c4941_52244cuda3std3__419piecewise_constructE,(_ZN39_INTERNAL_3cd52d45_4_k_cu_b18c4941_52244cuda3std3__45__cpo4cendE - _ZN39_INTERNAL_3cd52d45_4_k_cu_b18c4941_52244cuda3std3__419piecewise_constructE)
_ZN39_INTERNAL_3cd52d45_4_k_cu_b18c4941_52244cuda3std3__419piecewise_constructE:
	.zero		1
	.type		_ZN39_INTERNAL_3cd52d45_4_k_cu_b18c4941_52244cuda3std3__45__cpo4cendE,@object
	.size		_ZN39_INTERNAL_3cd52d45_4_k_cu_b18c4941_52244cuda3std3__45__cpo4cendE,(_ZN39_INTERNAL_3cd52d45_4_k_cu_b18c4941_52244cuda3std6ranges3__45__cpo4swapE - _ZN39_INTERNAL_3cd52d45_4_k_cu_b18c4941_52244cuda3std3__45__cpo4cendE)
_ZN39_INTERNAL_3cd52d45_4_k_cu_b18c4941_52244cuda3std3__45__cpo4cendE:
	.zero		1
	.type		_ZN39_INTERNAL_3cd52d45_4_k_cu_b18c4941_52244cuda3std6ranges3__45__cpo4swapE,@object
	.size		_ZN39_INTERNAL_3cd52d45_4_k_cu_b18c4941_52244cuda3std6ranges3__45__cpo4swapE,(.L_8 - _ZN39_INTERNAL_3cd52d45_4_k_cu_b18c4941_52244cuda3std6ranges3__45__cpo4swapE)
_ZN39_INTERNAL_3cd52d45_4_k_cu_b18c4941_52244cuda3std6ranges3__45__cpo4swapE:
	.zero		1
.L_8:


//--------------------- .nv.constant0._ZN7cutlass13device_kernelINS_4gemm6kernel13GemmUniversalIN4cute5tupleIJiiiiEEENS1_10collective13CollectiveMmaINS1_34MainloopSm90TmaGmmaWarpSpecializedILi3ENS5_IJNS4_1CILi2EEENSA_ILi1EEESC_EEENS1_35KernelTmaWarpSpecializedCooperativeEEENS5_IJNSA_ILi128EEESG_NSA_ILi64EEEEEEaNS5_IJlSC_lEEEaSJ_NS4_8TiledMMAINS4_8MMA_AtomIJNS4_4SM904GMMA27MMA_64x128x32_S32S8S8_SS_TNEEEENS4_6LayoutISD_NS5_IJSC_NSA_ILi0EEESR_EEEEENS5_IJNS4_10UnderscoreESU_SU_EEEEENS4_13SM90_TMA_LOADENS4_14ComposedLayoutINS4_7SwizzleILi2ELi4ELi3EEENS4_18smem_ptr_flag_bitsILi8EEENSQ_INS5_IJNSA_ILi8EEESH_EEENS5_IJSH_SC_EEEEEEEvNS4_8identityENS4_23SM90_TMA_LOAD_MULTICASTES17_vS18_EENS_8epilogue10collective6detail29Sm90TmaWarpSpecializedAdapterINS1C_15DefaultEpilogueIaSJ_SJ_NS1B_6thread17LinearCombinationIaLi1EiiLNS1G_9ScaleType4KindE0ELNS_15FloatRoundStyleE2EaEENS1_15EpilogueDefaultEEEEEvvEEEEvNT_6ParamsE --------------------------
	.section	.nv.constant0._ZN7cutlass13device_kernelINS_4gemm6kernel13GemmUniversalIN4cute5tupleIJiiiiEEENS1_10collective13CollectiveMmaINS1_34MainloopSm90TmaGmmaWarpSpecializedILi3ENS5_IJNS4_1CILi2EEENSA_ILi1EEESC_EEENS1_35KernelTmaWarpSpecializedCooperativeEEENS5_IJNSA_ILi128EEESG_NSA_ILi64EEEEEEaNS5_IJlSC_lEEEaSJ_NS4_8TiledMMAINS4_8MMA_AtomIJNS4_4SM904GMMA27MMA_64x128x32_S32S8S8_SS_TNEEEENS4_6LayoutISD_NS5_IJSC_NSA_ILi0EEESR_EEEEENS5_IJNS4_10UnderscoreESU_SU_EEEEENS4_13SM90_TMA_LOADENS4_14ComposedLayoutINS4_7SwizzleILi2ELi4ELi3EEENS4_18smem_ptr_flag_bitsILi8EEENSQ_INS5_IJNSA_ILi8EEESH_EEENS5_IJSH_SC_EEEEEEEvNS4_8identityENS4_23SM90_TMA_LOAD_MULTICASTES17_vS18_EENS_8epilogue10collective6detail29Sm90TmaWarpSpecializedAdapterINS1C_15DefaultEpilogueIaSJ_SJ_NS1B_6thread17LinearCombinationIaLi1EiiLNS1G_9ScaleType4KindE0ELNS_15FloatRoundStyleE2EaEENS1_15EpilogueDefaultEEEEEvvEEEEvNT_6ParamsE,"a",@progbits
	.sectionflags	@""
	.align	4
.nv.constant0._ZN7cutlass13device_kernelINS_4gemm6kernel13GemmUniversalIN4cute5tupleIJiiiiEEENS1_10collective13CollectiveMmaINS1_34MainloopSm90TmaGmmaWarpSpecializedILi3ENS5_IJNS4_1CILi2EEENSA_ILi1EEESC_EEENS1_35KernelTmaWarpSpecializedCooperativeEEENS5_IJNSA_ILi128EEESG_NSA_ILi64EEEEEEaNS5_IJlSC_lEEEaSJ_NS4_8TiledMMAINS4_8MMA_AtomIJNS4_4SM904GMMA27MMA_64x128x32_S32S8S8_SS_TNEEEENS4_6LayoutISD_NS5_IJSC_NSA_ILi0EEESR_EEEEENS5_IJNS4_10UnderscoreESU_SU_EEEEENS4_13SM90_TMA_LOADENS4_14ComposedLayoutINS4_7SwizzleILi2ELi4ELi3EEENS4_18smem_ptr_flag_bitsILi8EEENSQ_INS5_IJNSA_ILi8EEESH_EEENS5_IJSH_SC_EEEEEEEvNS4_8identityENS4_23SM90_TMA_LOAD_MULTICASTES17_vS18_EENS_8epilogue10collective6detail29Sm90TmaWarpSpecializedAdapterINS1C_15DefaultEpilogueIaSJ_SJ_NS1B_6thread17LinearCombinationIaLi1EiiLNS1G_9ScaleType4KindE0ELNS_15FloatRoundStyleE2EaEENS1_15EpilogueDefaultEEEEEvvEEEEvNT_6ParamsE:
	.zero		1664


//--------------------- SYMBOLS --------------------------

	.type		.nv.reservedSmem.offset0,@object
	.size		.nv.reservedSmem.offset0,0x4
	.type		__assertfail,@function
